//
// Generated by NVIDIA NVVM Compiler
//
// Compiler Build ID: CL-36424714
// Cuda compilation tools, release 13.0, V13.0.88
// Based on NVVM 20.0.0
//

.version 9.0
.target sm_100
.address_size 64

	// .globl	_Z16Hex8scalarSymGPUPKjPKdjjS2_S2_Pd

.visible .entry _Z16Hex8scalarSymGPUPKjPKdjjS2_S2_Pd(
	.param .u64 .ptr .align 1 _Z16Hex8scalarSymGPUPKjPKdjjS2_S2_Pd_param_0,
	.param .u64 .ptr .align 1 _Z16Hex8scalarSymGPUPKjPKdjjS2_S2_Pd_param_1,
	.param .u32 _Z16Hex8scalarSymGPUPKjPKdjjS2_S2_Pd_param_2,
	.param .u32 _Z16Hex8scalarSymGPUPKjPKdjjS2_S2_Pd_param_3,
	.param .u64 .ptr .align 1 _Z16Hex8scalarSymGPUPKjPKdjjS2_S2_Pd_param_4,
	.param .u64 .ptr .align 1 _Z16Hex8scalarSymGPUPKjPKdjjS2_S2_Pd_param_5,
	.param .u64 .ptr .align 1 _Z16Hex8scalarSymGPUPKjPKdjjS2_S2_Pd_param_6
)
{
	.local .align 16 .b8 	__local_depot0[1152];
	.reg .b64 	%SP;
	.reg .b64 	%SPL;
	.reg .pred 	%p<5>;
	.reg .b32 	%r<74>;
	.reg .b64 	%rd<76>;
	.reg .b64 	%fd<331>;

	mov.u64 	%SPL, __local_depot0;
	ld.param.u64 	%rd5, [_Z16Hex8scalarSymGPUPKjPKdjjS2_S2_Pd_param_0];
	ld.param.u64 	%rd6, [_Z16Hex8scalarSymGPUPKjPKdjjS2_S2_Pd_param_1];
	ld.param.u32 	%r13, [_Z16Hex8scalarSymGPUPKjPKdjjS2_S2_Pd_param_2];
	add.u64 	%rd1, %SPL, 0;
	mov.u32 	%r14, %ntid.x;
	mov.u32 	%r15, %ctaid.x;
	mov.u32 	%r16, %tid.x;
	mad.lo.s32 	%r1, %r14, %r15, %r16;
	setp.ge.u32 	%p1, %r1, %r13;
	@%p1 bra 	$L__BB0_7;
	cvta.to.global.u64 	%rd11, %rd6;
	cvta.to.global.u64 	%rd12, %rd5;
	shl.b32 	%r18, %r1, 3;
	mul.wide.u32 	%rd13, %r18, 4;
	add.s64 	%rd14, %rd12, %rd13;
	ld.global.u32 	%r19, [%rd14];
	ld.global.u32 	%r20, [%rd14+4];
	ld.global.u32 	%r21, [%rd14+8];
	ld.global.u32 	%r22, [%rd14+12];
	ld.global.u32 	%r23, [%rd14+16];
	ld.global.u32 	%r24, [%rd14+20];
	ld.global.u32 	%r25, [%rd14+24];
	ld.global.u32 	%r26, [%rd14+28];
	mul.lo.s32 	%r27, %r19, 3;
	add.s32 	%r28, %r27, -3;
	mul.wide.u32 	%rd15, %r28, 8;
	add.s64 	%rd16, %rd11, %rd15;
	ld.global.f64 	%fd1, [%rd16];
	add.s32 	%r29, %r27, -2;
	mul.wide.u32 	%rd17, %r29, 8;
	add.s64 	%rd18, %rd11, %rd17;
	ld.global.f64 	%fd2, [%rd18];
	add.s32 	%r30, %r27, -1;
	mul.wide.u32 	%rd19, %r30, 8;
	add.s64 	%rd20, %rd11, %rd19;
	ld.global.f64 	%fd3, [%rd20];
	mul.lo.s32 	%r31, %r20, 3;
	add.s32 	%r32, %r31, -3;
	mul.wide.u32 	%rd21, %r32, 8;
	add.s64 	%rd22, %rd11, %rd21;
	ld.global.f64 	%fd4, [%rd22];
	add.s32 	%r33, %r31, -2;
	mul.wide.u32 	%rd23, %r33, 8;
	add.s64 	%rd24, %rd11, %rd23;
	ld.global.f64 	%fd5, [%rd24];
	add.s32 	%r34, %r31, -1;
	mul.wide.u32 	%rd25, %r34, 8;
	add.s64 	%rd26, %rd11, %rd25;
	ld.global.f64 	%fd6, [%rd26];
	mul.lo.s32 	%r35, %r21, 3;
	add.s32 	%r36, %r35, -3;
	mul.wide.u32 	%rd27, %r36, 8;
	add.s64 	%rd28, %rd11, %rd27;
	ld.global.f64 	%fd7, [%rd28];
	add.s32 	%r37, %r35, -2;
	mul.wide.u32 	%rd29, %r37, 8;
	add.s64 	%rd30, %rd11, %rd29;
	ld.global.f64 	%fd8, [%rd30];
	add.s32 	%r38, %r35, -1;
	mul.wide.u32 	%rd31, %r38, 8;
	add.s64 	%rd32, %rd11, %rd31;
	ld.global.f64 	%fd9, [%rd32];
	mul.lo.s32 	%r39, %r22, 3;
	add.s32 	%r40, %r39, -3;
	mul.wide.u32 	%rd33, %r40, 8;
	add.s64 	%rd34, %rd11, %rd33;
	ld.global.f64 	%fd10, [%rd34];
	add.s32 	%r41, %r39, -2;
	mul.wide.u32 	%rd35, %r41, 8;
	add.s64 	%rd36, %rd11, %rd35;
	ld.global.f64 	%fd11, [%rd36];
	add.s32 	%r42, %r39, -1;
	mul.wide.u32 	%rd37, %r42, 8;
	add.s64 	%rd38, %rd11, %rd37;
	ld.global.f64 	%fd12, [%rd38];
	mul.lo.s32 	%r43, %r23, 3;
	add.s32 	%r44, %r43, -3;
	mul.wide.u32 	%rd39, %r44, 8;
	add.s64 	%rd40, %rd11, %rd39;
	ld.global.f64 	%fd13, [%rd40];
	add.s32 	%r45, %r43, -2;
	mul.wide.u32 	%rd41, %r45, 8;
	add.s64 	%rd42, %rd11, %rd41;
	ld.global.f64 	%fd14, [%rd42];
	add.s32 	%r46, %r43, -1;
	mul.wide.u32 	%rd43, %r46, 8;
	add.s64 	%rd44, %rd11, %rd43;
	ld.global.f64 	%fd15, [%rd44];
	mul.lo.s32 	%r47, %r24, 3;
	add.s32 	%r48, %r47, -3;
	mul.wide.u32 	%rd45, %r48, 8;
	add.s64 	%rd46, %rd11, %rd45;
	ld.global.f64 	%fd16, [%rd46];
	add.s32 	%r49, %r47, -2;
	mul.wide.u32 	%rd47, %r49, 8;
	add.s64 	%rd48, %rd11, %rd47;
	ld.global.f64 	%fd17, [%rd48];
	add.s32 	%r50, %r47, -1;
	mul.wide.u32 	%rd49, %r50, 8;
	add.s64 	%rd50, %rd11, %rd49;
	ld.global.f64 	%fd18, [%rd50];
	mul.lo.s32 	%r51, %r25, 3;
	add.s32 	%r52, %r51, -3;
	mul.wide.u32 	%rd51, %r52, 8;
	add.s64 	%rd52, %rd11, %rd51;
	ld.global.f64 	%fd19, [%rd52];
	add.s32 	%r53, %r51, -2;
	mul.wide.u32 	%rd53, %r53, 8;
	add.s64 	%rd54, %rd11, %rd53;
	ld.global.f64 	%fd20, [%rd54];
	add.s32 	%r54, %r51, -1;
	mul.wide.u32 	%rd55, %r54, 8;
	add.s64 	%rd56, %rd11, %rd55;
	ld.global.f64 	%fd21, [%rd56];
	mul.lo.s32 	%r55, %r26, 3;
	add.s32 	%r56, %r55, -3;
	mul.wide.u32 	%rd57, %r56, 8;
	add.s64 	%rd58, %rd11, %rd57;
	ld.global.f64 	%fd22, [%rd58];
	add.s32 	%r57, %r55, -2;
	mul.wide.u32 	%rd59, %r57, 8;
	add.s64 	%rd60, %rd11, %rd59;
	ld.global.f64 	%fd23, [%rd60];
	add.s32 	%r58, %r55, -1;
	mul.wide.u32 	%rd61, %r58, 8;
	add.s64 	%rd62, %rd11, %rd61;
	ld.global.f64 	%fd24, [%rd62];
	mov.b32 	%r69, 0;
$L__BB0_2:
	ld.param.u64 	%rd72, [_Z16Hex8scalarSymGPUPKjPKdjjS2_S2_Pd_param_4];
	mul.lo.s32 	%r60, %r69, 24;
	cvta.to.global.u64 	%rd63, %rd72;
	mul.wide.u32 	%rd64, %r60, 8;
	add.s64 	%rd65, %rd63, %rd64;
	ld.global.f64 	%fd32, [%rd65];
	ld.global.f64 	%fd33, [%rd65+8];
	ld.global.f64 	%fd34, [%rd65+16];
	fma.rn.f64 	%fd35, %fd32, %fd1, 0d0000000000000000;
	fma.rn.f64 	%fd36, %fd32, %fd2, 0d0000000000000000;
	fma.rn.f64 	%fd37, %fd32, %fd3, 0d0000000000000000;
	fma.rn.f64 	%fd38, %fd33, %fd1, 0d0000000000000000;
	fma.rn.f64 	%fd39, %fd33, %fd2, 0d0000000000000000;
	fma.rn.f64 	%fd40, %fd33, %fd3, 0d0000000000000000;
	fma.rn.f64 	%fd41, %fd34, %fd1, 0d0000000000000000;
	fma.rn.f64 	%fd42, %fd34, %fd2, 0d0000000000000000;
	fma.rn.f64 	%fd43, %fd34, %fd3, 0d0000000000000000;
	ld.global.f64 	%fd44, [%rd65+24];
	ld.global.f64 	%fd45, [%rd65+32];
	ld.global.f64 	%fd46, [%rd65+40];
	fma.rn.f64 	%fd47, %fd44, %fd4, %fd35;
	fma.rn.f64 	%fd48, %fd44, %fd5, %fd36;
	fma.rn.f64 	%fd49, %fd44, %fd6, %fd37;
	fma.rn.f64 	%fd50, %fd45, %fd4, %fd38;
	fma.rn.f64 	%fd51, %fd45, %fd5, %fd39;
	fma.rn.f64 	%fd52, %fd45, %fd6, %fd40;
	fma.rn.f64 	%fd53, %fd46, %fd4, %fd41;
	fma.rn.f64 	%fd54, %fd46, %fd5, %fd42;
	fma.rn.f64 	%fd55, %fd46, %fd6, %fd43;
	ld.global.f64 	%fd56, [%rd65+48];
	ld.global.f64 	%fd57, [%rd65+56];
	ld.global.f64 	%fd58, [%rd65+64];
	fma.rn.f64 	%fd59, %fd56, %fd7, %fd47;
	fma.rn.f64 	%fd60, %fd56, %fd8, %fd48;
	fma.rn.f64 	%fd61, %fd56, %fd9, %fd49;
	fma.rn.f64 	%fd62, %fd57, %fd7, %fd50;
	fma.rn.f64 	%fd63, %fd57, %fd8, %fd51;
	fma.rn.f64 	%fd64, %fd57, %fd9, %fd52;
	fma.rn.f64 	%fd65, %fd58, %fd7, %fd53;
	fma.rn.f64 	%fd66, %fd58, %fd8, %fd54;
	fma.rn.f64 	%fd67, %fd58, %fd9, %fd55;
	ld.global.f64 	%fd68, [%rd65+72];
	ld.global.f64 	%fd69, [%rd65+80];
	ld.global.f64 	%fd70, [%rd65+88];
	fma.rn.f64 	%fd71, %fd68, %fd10, %fd59;
	fma.rn.f64 	%fd72, %fd68, %fd11, %fd60;
	fma.rn.f64 	%fd73, %fd68, %fd12, %fd61;
	fma.rn.f64 	%fd74, %fd69, %fd10, %fd62;
	fma.rn.f64 	%fd75, %fd69, %fd11, %fd63;
	fma.rn.f64 	%fd76, %fd69, %fd12, %fd64;
	fma.rn.f64 	%fd77, %fd70, %fd10, %fd65;
	fma.rn.f64 	%fd78, %fd70, %fd11, %fd66;
	fma.rn.f64 	%fd79, %fd70, %fd12, %fd67;
	ld.global.f64 	%fd80, [%rd65+96];
	ld.global.f64 	%fd81, [%rd65+104];
	ld.global.f64 	%fd82, [%rd65+112];
	fma.rn.f64 	%fd83, %fd80, %fd13, %fd71;
	fma.rn.f64 	%fd84, %fd80, %fd14, %fd72;
	fma.rn.f64 	%fd85, %fd80, %fd15, %fd73;
	fma.rn.f64 	%fd86, %fd81, %fd13, %fd74;
	fma.rn.f64 	%fd87, %fd81, %fd14, %fd75;
	fma.rn.f64 	%fd88, %fd81, %fd15, %fd76;
	fma.rn.f64 	%fd89, %fd82, %fd13, %fd77;
	fma.rn.f64 	%fd90, %fd82, %fd14, %fd78;
	fma.rn.f64 	%fd91, %fd82, %fd15, %fd79;
	ld.global.f64 	%fd92, [%rd65+120];
	ld.global.f64 	%fd93, [%rd65+128];
	ld.global.f64 	%fd94, [%rd65+136];
	fma.rn.f64 	%fd95, %fd92, %fd16, %fd83;
	fma.rn.f64 	%fd96, %fd92, %fd17, %fd84;
	fma.rn.f64 	%fd97, %fd92, %fd18, %fd85;
	fma.rn.f64 	%fd98, %fd93, %fd16, %fd86;
	fma.rn.f64 	%fd99, %fd93, %fd17, %fd87;
	fma.rn.f64 	%fd100, %fd93, %fd18, %fd88;
	fma.rn.f64 	%fd101, %fd94, %fd16, %fd89;
	fma.rn.f64 	%fd102, %fd94, %fd17, %fd90;
	fma.rn.f64 	%fd103, %fd94, %fd18, %fd91;
	ld.global.f64 	%fd104, [%rd65+144];
	ld.global.f64 	%fd105, [%rd65+152];
	ld.global.f64 	%fd106, [%rd65+160];
	fma.rn.f64 	%fd107, %fd104, %fd19, %fd95;
	fma.rn.f64 	%fd108, %fd104, %fd20, %fd96;
	fma.rn.f64 	%fd109, %fd104, %fd21, %fd97;
	fma.rn.f64 	%fd110, %fd105, %fd19, %fd98;
	fma.rn.f64 	%fd111, %fd105, %fd20, %fd99;
	fma.rn.f64 	%fd112, %fd105, %fd21, %fd100;
	fma.rn.f64 	%fd113, %fd106, %fd19, %fd101;
	fma.rn.f64 	%fd114, %fd106, %fd20, %fd102;
	fma.rn.f64 	%fd115, %fd106, %fd21, %fd103;
	ld.global.f64 	%fd116, [%rd65+168];
	ld.global.f64 	%fd117, [%rd65+176];
	ld.global.f64 	%fd118, [%rd65+184];
	fma.rn.f64 	%fd119, %fd116, %fd22, %fd107;
	fma.rn.f64 	%fd120, %fd116, %fd23, %fd108;
	fma.rn.f64 	%fd121, %fd116, %fd24, %fd109;
	fma.rn.f64 	%fd122, %fd117, %fd22, %fd110;
	fma.rn.f64 	%fd123, %fd117, %fd23, %fd111;
	fma.rn.f64 	%fd124, %fd117, %fd24, %fd112;
	fma.rn.f64 	%fd125, %fd118, %fd22, %fd113;
	fma.rn.f64 	%fd126, %fd118, %fd23, %fd114;
	fma.rn.f64 	%fd127, %fd118, %fd24, %fd115;
	mul.f64 	%fd128, %fd123, %fd119;
	mul.f64 	%fd129, %fd127, %fd128;
	mul.f64 	%fd130, %fd124, %fd120;
	fma.rn.f64 	%fd131, %fd130, %fd125, %fd129;
	mul.f64 	%fd132, %fd121, %fd122;
	fma.rn.f64 	%fd133, %fd126, %fd132, %fd131;
	mul.f64 	%fd134, %fd121, %fd123;
	mul.f64 	%fd135, %fd134, %fd125;
	sub.f64 	%fd136, %fd133, %fd135;
	mul.f64 	%fd137, %fd120, %fd122;
	mul.f64 	%fd138, %fd127, %fd137;
	sub.f64 	%fd139, %fd136, %fd138;
	mul.f64 	%fd140, %fd124, %fd119;
	mul.f64 	%fd141, %fd126, %fd140;
	sub.f64 	%fd25, %fd139, %fd141;
	rcp.rn.f64 	%fd142, %fd25;
	mul.f64 	%fd143, %fd127, %fd123;
	mul.f64 	%fd144, %fd124, %fd126;
	sub.f64 	%fd145, %fd143, %fd144;
	mul.f64 	%fd146, %fd145, %fd142;
	mul.f64 	%fd147, %fd121, %fd126;
	mul.f64 	%fd148, %fd127, %fd120;
	sub.f64 	%fd149, %fd147, %fd148;
	mul.f64 	%fd150, %fd149, %fd142;
	sub.f64 	%fd151, %fd130, %fd134;
	mul.f64 	%fd152, %fd151, %fd142;
	mul.f64 	%fd153, %fd124, %fd125;
	mul.f64 	%fd154, %fd127, %fd122;
	sub.f64 	%fd155, %fd153, %fd154;
	mul.f64 	%fd156, %fd155, %fd142;
	mul.f64 	%fd157, %fd127, %fd119;
	mul.f64 	%fd158, %fd121, %fd125;
	sub.f64 	%fd159, %fd157, %fd158;
	mul.f64 	%fd160, %fd159, %fd142;
	sub.f64 	%fd161, %fd132, %fd140;
	mul.f64 	%fd162, %fd161, %fd142;
	mul.f64 	%fd163, %fd126, %fd122;
	mul.f64 	%fd164, %fd123, %fd125;
	sub.f64 	%fd165, %fd163, %fd164;
	mul.f64 	%fd166, %fd165, %fd142;
	mul.f64 	%fd167, %fd120, %fd125;
	mul.f64 	%fd168, %fd126, %fd119;
	sub.f64 	%fd169, %fd167, %fd168;
	mul.f64 	%fd170, %fd169, %fd142;
	sub.f64 	%fd171, %fd128, %fd137;
	mul.f64 	%fd172, %fd171, %fd142;
	fma.rn.f64 	%fd173, %fd146, %fd32, 0d0000000000000000;
	fma.rn.f64 	%fd174, %fd150, %fd33, %fd173;
	fma.rn.f64 	%fd175, %fd152, %fd34, %fd174;
	fma.rn.f64 	%fd176, %fd156, %fd32, 0d0000000000000000;
	fma.rn.f64 	%fd177, %fd160, %fd33, %fd176;
	fma.rn.f64 	%fd178, %fd162, %fd34, %fd177;
	fma.rn.f64 	%fd179, %fd166, %fd32, 0d0000000000000000;
	fma.rn.f64 	%fd180, %fd170, %fd33, %fd179;
	fma.rn.f64 	%fd181, %fd172, %fd34, %fd180;
	fma.rn.f64 	%fd182, %fd146, %fd44, 0d0000000000000000;
	fma.rn.f64 	%fd183, %fd150, %fd45, %fd182;
	fma.rn.f64 	%fd184, %fd152, %fd46, %fd183;
	fma.rn.f64 	%fd185, %fd156, %fd44, 0d0000000000000000;
	fma.rn.f64 	%fd186, %fd160, %fd45, %fd185;
	fma.rn.f64 	%fd187, %fd162, %fd46, %fd186;
	fma.rn.f64 	%fd188, %fd166, %fd44, 0d0000000000000000;
	fma.rn.f64 	%fd189, %fd170, %fd45, %fd188;
	fma.rn.f64 	%fd190, %fd172, %fd46, %fd189;
	fma.rn.f64 	%fd191, %fd146, %fd56, 0d0000000000000000;
	fma.rn.f64 	%fd192, %fd150, %fd57, %fd191;
	fma.rn.f64 	%fd193, %fd152, %fd58, %fd192;
	fma.rn.f64 	%fd194, %fd156, %fd56, 0d0000000000000000;
	fma.rn.f64 	%fd195, %fd160, %fd57, %fd194;
	fma.rn.f64 	%fd196, %fd162, %fd58, %fd195;
	fma.rn.f64 	%fd197, %fd166, %fd56, 0d0000000000000000;
	fma.rn.f64 	%fd198, %fd170, %fd57, %fd197;
	fma.rn.f64 	%fd199, %fd172, %fd58, %fd198;
	fma.rn.f64 	%fd200, %fd146, %fd68, 0d0000000000000000;
	fma.rn.f64 	%fd201, %fd150, %fd69, %fd200;
	fma.rn.f64 	%fd202, %fd152, %fd70, %fd201;
	fma.rn.f64 	%fd203, %fd156, %fd68, 0d0000000000000000;
	fma.rn.f64 	%fd204, %fd160, %fd69, %fd203;
	fma.rn.f64 	%fd205, %fd162, %fd70, %fd204;
	fma.rn.f64 	%fd206, %fd166, %fd68, 0d0000000000000000;
	fma.rn.f64 	%fd207, %fd170, %fd69, %fd206;
	fma.rn.f64 	%fd208, %fd172, %fd70, %fd207;
	fma.rn.f64 	%fd209, %fd146, %fd80, 0d0000000000000000;
	fma.rn.f64 	%fd210, %fd150, %fd81, %fd209;
	fma.rn.f64 	%fd211, %fd152, %fd82, %fd210;
	fma.rn.f64 	%fd212, %fd156, %fd80, 0d0000000000000000;
	fma.rn.f64 	%fd213, %fd160, %fd81, %fd212;
	fma.rn.f64 	%fd214, %fd162, %fd82, %fd213;
	fma.rn.f64 	%fd215, %fd166, %fd80, 0d0000000000000000;
	fma.rn.f64 	%fd216, %fd170, %fd81, %fd215;
	fma.rn.f64 	%fd217, %fd172, %fd82, %fd216;
	fma.rn.f64 	%fd218, %fd146, %fd92, 0d0000000000000000;
	fma.rn.f64 	%fd219, %fd150, %fd93, %fd218;
	fma.rn.f64 	%fd220, %fd152, %fd94, %fd219;
	fma.rn.f64 	%fd221, %fd156, %fd92, 0d0000000000000000;
	fma.rn.f64 	%fd222, %fd160, %fd93, %fd221;
	fma.rn.f64 	%fd223, %fd162, %fd94, %fd222;
	fma.rn.f64 	%fd224, %fd166, %fd92, 0d0000000000000000;
	fma.rn.f64 	%fd225, %fd170, %fd93, %fd224;
	fma.rn.f64 	%fd226, %fd172, %fd94, %fd225;
	fma.rn.f64 	%fd227, %fd146, %fd104, 0d0000000000000000;
	fma.rn.f64 	%fd228, %fd150, %fd105, %fd227;
	fma.rn.f64 	%fd229, %fd152, %fd106, %fd228;
	fma.rn.f64 	%fd230, %fd156, %fd104, 0d0000000000000000;
	fma.rn.f64 	%fd231, %fd160, %fd105, %fd230;
	fma.rn.f64 	%fd232, %fd162, %fd106, %fd231;
	fma.rn.f64 	%fd233, %fd166, %fd104, 0d0000000000000000;
	fma.rn.f64 	%fd234, %fd170, %fd105, %fd233;
	fma.rn.f64 	%fd235, %fd172, %fd106, %fd234;
	fma.rn.f64 	%fd236, %fd146, %fd116, 0d0000000000000000;
	fma.rn.f64 	%fd237, %fd150, %fd117, %fd236;
	fma.rn.f64 	%fd238, %fd152, %fd118, %fd237;
	fma.rn.f64 	%fd239, %fd156, %fd116, 0d0000000000000000;
	fma.rn.f64 	%fd240, %fd160, %fd117, %fd239;
	fma.rn.f64 	%fd241, %fd162, %fd118, %fd240;
	fma.rn.f64 	%fd242, %fd166, %fd116, 0d0000000000000000;
	fma.rn.f64 	%fd243, %fd170, %fd117, %fd242;
	fma.rn.f64 	%fd244, %fd172, %fd118, %fd243;
	st.local.f64 	[%rd1], %fd175;
	st.local.f64 	[%rd1+56], %fd178;
	st.local.f64 	[%rd1+112], %fd181;
	st.local.f64 	[%rd1+24], %fd178;
	st.local.f64 	[%rd1+72], %fd175;
	st.local.f64 	[%rd1+80], %fd181;
	st.local.f64 	[%rd1+40], %fd181;
	st.local.v2.f64 	[%rd1+128], {%fd178, %fd175};
	st.local.f64 	[%rd1+144], %fd184;
	st.local.f64 	[%rd1+200], %fd187;
	st.local.f64 	[%rd1+256], %fd190;
	st.local.f64 	[%rd1+168], %fd187;
	st.local.f64 	[%rd1+216], %fd184;
	st.local.f64 	[%rd1+224], %fd190;
	st.local.f64 	[%rd1+184], %fd190;
	st.local.v2.f64 	[%rd1+272], {%fd187, %fd184};
	st.local.f64 	[%rd1+288], %fd193;
	st.local.f64 	[%rd1+344], %fd196;
	st.local.f64 	[%rd1+400], %fd199;
	st.local.f64 	[%rd1+312], %fd196;
	st.local.f64 	[%rd1+360], %fd193;
	st.local.f64 	[%rd1+368], %fd199;
	st.local.f64 	[%rd1+328], %fd199;
	st.local.v2.f64 	[%rd1+416], {%fd196, %fd193};
	st.local.f64 	[%rd1+432], %fd202;
	st.local.f64 	[%rd1+488], %fd205;
	st.local.f64 	[%rd1+544], %fd208;
	st.local.f64 	[%rd1+456], %fd205;
	st.local.f64 	[%rd1+504], %fd202;
	st.local.f64 	[%rd1+512], %fd208;
	st.local.f64 	[%rd1+472], %fd208;
	st.local.v2.f64 	[%rd1+560], {%fd205, %fd202};
	st.local.f64 	[%rd1+576], %fd211;
	st.local.f64 	[%rd1+632], %fd214;
	st.local.f64 	[%rd1+688], %fd217;
	st.local.f64 	[%rd1+600], %fd214;
	st.local.f64 	[%rd1+648], %fd211;
	st.local.f64 	[%rd1+656], %fd217;
	st.local.f64 	[%rd1+616], %fd217;
	st.local.v2.f64 	[%rd1+704], {%fd214, %fd211};
	st.local.f64 	[%rd1+720], %fd220;
	st.local.f64 	[%rd1+776], %fd223;
	st.local.f64 	[%rd1+832], %fd226;
	st.local.f64 	[%rd1+744], %fd223;
	st.local.f64 	[%rd1+792], %fd220;
	st.local.f64 	[%rd1+800], %fd226;
	st.local.f64 	[%rd1+760], %fd226;
	st.local.v2.f64 	[%rd1+848], {%fd223, %fd220};
	st.local.f64 	[%rd1+864], %fd229;
	st.local.f64 	[%rd1+920], %fd232;
	st.local.f64 	[%rd1+976], %fd235;
	st.local.f64 	[%rd1+888], %fd232;
	st.local.f64 	[%rd1+936], %fd229;
	st.local.f64 	[%rd1+944], %fd235;
	st.local.f64 	[%rd1+904], %fd235;
	st.local.v2.f64 	[%rd1+992], {%fd232, %fd229};
	st.local.f64 	[%rd1+1008], %fd238;
	st.local.f64 	[%rd1+1064], %fd241;
	st.local.f64 	[%rd1+1120], %fd244;
	st.local.f64 	[%rd1+1032], %fd241;
	st.local.f64 	[%rd1+1080], %fd238;
	st.local.f64 	[%rd1+1088], %fd244;
	st.local.f64 	[%rd1+1048], %fd244;
	st.local.v2.f64 	[%rd1+1136], {%fd241, %fd238};
	mov.b32 	%r70, 0;
	mov.u32 	%r71, %r70;
$L__BB0_3:
	mul.lo.s32 	%r61, %r71, 6;
	mul.wide.u32 	%rd66, %r61, 8;
	add.s64 	%rd67, %rd1, %rd66;
	ld.local.v2.f64 	{%fd26, %fd27}, [%rd67];
	ld.local.v2.f64 	{%fd28, %fd29}, [%rd67+16];
	ld.local.v2.f64 	{%fd30, %fd31}, [%rd67+32];
	add.s64 	%rd75, %rd67, 16;
	mov.u32 	%r62, %ntid.x;
	mov.u32 	%r63, %ctaid.x;
	mov.u32 	%r64, %tid.x;
	mad.lo.s32 	%r65, %r62, %r63, %r64;
	mad.lo.s32 	%r66, %r65, 300, %r71;
	add.s32 	%r72, %r66, %r70;
	mov.u32 	%r73, %r71;
$L__BB0_4:
	ld.param.u64 	%rd74, [_Z16Hex8scalarSymGPUPKjPKdjjS2_S2_Pd_param_6];
	ld.param.u64 	%rd73, [_Z16Hex8scalarSymGPUPKjPKdjjS2_S2_Pd_param_5];
	cvta.to.global.u64 	%rd68, %rd73;
	ld.global.f64 	%fd245, [%rd68];
	fma.rn.f64 	%fd246, %fd245, %fd26, 0d0000000000000000;
	ld.global.f64 	%fd247, [%rd68+48];
	fma.rn.f64 	%fd248, %fd247, %fd27, %fd246;
	ld.global.f64 	%fd249, [%rd68+96];
	fma.rn.f64 	%fd250, %fd249, %fd28, %fd248;
	ld.global.f64 	%fd251, [%rd68+144];
	fma.rn.f64 	%fd252, %fd251, %fd29, %fd250;
	ld.global.f64 	%fd253, [%rd68+192];
	fma.rn.f64 	%fd254, %fd253, %fd30, %fd252;
	ld.global.f64 	%fd255, [%rd68+240];
	fma.rn.f64 	%fd256, %fd255, %fd31, %fd254;
	ld.local.v2.f64 	{%fd257, %fd258}, [%rd75+-16];
	fma.rn.f64 	%fd259, %fd256, %fd257, 0d0000000000000000;
	ld.global.f64 	%fd260, [%rd68+8];
	fma.rn.f64 	%fd261, %fd260, %fd26, 0d0000000000000000;
	ld.global.f64 	%fd262, [%rd68+56];
	fma.rn.f64 	%fd263, %fd262, %fd27, %fd261;
	ld.global.f64 	%fd264, [%rd68+104];
	fma.rn.f64 	%fd265, %fd264, %fd28, %fd263;
	ld.global.f64 	%fd266, [%rd68+152];
	fma.rn.f64 	%fd267, %fd266, %fd29, %fd265;
	ld.global.f64 	%fd268, [%rd68+200];
	fma.rn.f64 	%fd269, %fd268, %fd30, %fd267;
	ld.global.f64 	%fd270, [%rd68+248];
	fma.rn.f64 	%fd271, %fd270, %fd31, %fd269;
	fma.rn.f64 	%fd272, %fd271, %fd258, %fd259;
	ld.global.f64 	%fd273, [%rd68+16];
	fma.rn.f64 	%fd274, %fd273, %fd26, 0d0000000000000000;
	ld.global.f64 	%fd275, [%rd68+64];
	fma.rn.f64 	%fd276, %fd275, %fd27, %fd274;
	ld.global.f64 	%fd277, [%rd68+112];
	fma.rn.f64 	%fd278, %fd277, %fd28, %fd276;
	ld.global.f64 	%fd279, [%rd68+160];
	fma.rn.f64 	%fd280, %fd279, %fd29, %fd278;
	ld.global.f64 	%fd281, [%rd68+208];
	fma.rn.f64 	%fd282, %fd281, %fd30, %fd280;
	ld.global.f64 	%fd283, [%rd68+256];
	fma.rn.f64 	%fd284, %fd283, %fd31, %fd282;
	ld.local.v2.f64 	{%fd285, %fd286}, [%rd75];
	fma.rn.f64 	%fd287, %fd284, %fd285, %fd272;
	ld.global.f64 	%fd288, [%rd68+24];
	fma.rn.f64 	%fd289, %fd288, %fd26, 0d0000000000000000;
	ld.global.f64 	%fd290, [%rd68+72];
	fma.rn.f64 	%fd291, %fd290, %fd27, %fd289;
	ld.global.f64 	%fd292, [%rd68+120];
	fma.rn.f64 	%fd293, %fd292, %fd28, %fd291;
	ld.global.f64 	%fd294, [%rd68+168];
	fma.rn.f64 	%fd295, %fd294, %fd29, %fd293;
	ld.global.f64 	%fd296, [%rd68+216];
	fma.rn.f64 	%fd297, %fd296, %fd30, %fd295;
	ld.global.f64 	%fd298, [%rd68+264];
	fma.rn.f64 	%fd299, %fd298, %fd31, %fd297;
	fma.rn.f64 	%fd300, %fd299, %fd286, %fd287;
	ld.global.f64 	%fd301, [%rd68+32];
	fma.rn.f64 	%fd302, %fd301, %fd26, 0d0000000000000000;
	ld.global.f64 	%fd303, [%rd68+80];
	fma.rn.f64 	%fd304, %fd303, %fd27, %fd302;
	ld.global.f64 	%fd305, [%rd68+128];
	fma.rn.f64 	%fd306, %fd305, %fd28, %fd304;
	ld.global.f64 	%fd307, [%rd68+176];
	fma.rn.f64 	%fd308, %fd307, %fd29, %fd306;
	ld.global.f64 	%fd309, [%rd68+224];
	fma.rn.f64 	%fd310, %fd309, %fd30, %fd308;
	ld.global.f64 	%fd311, [%rd68+272];
	fma.rn.f64 	%fd312, %fd311, %fd31, %fd310;
	ld.local.v2.f64 	{%fd313, %fd314}, [%rd75+16];
	fma.rn.f64 	%fd315, %fd312, %fd313, %fd300;
	ld.global.f64 	%fd316, [%rd68+40];
	fma.rn.f64 	%fd317, %fd316, %fd26, 0d0000000000000000;
	ld.global.f64 	%fd318, [%rd68+88];
	fma.rn.f64 	%fd319, %fd318, %fd27, %fd317;
	ld.global.f64 	%fd320, [%rd68+136];
	fma.rn.f64 	%fd321, %fd320, %fd28, %fd319;
	ld.global.f64 	%fd322, [%rd68+184];
	fma.rn.f64 	%fd323, %fd322, %fd29, %fd321;
	ld.global.f64 	%fd324, [%rd68+232];
	fma.rn.f64 	%fd325, %fd324, %fd30, %fd323;
	ld.global.f64 	%fd326, [%rd68+280];
	fma.rn.f64 	%fd327, %fd326, %fd31, %fd325;
	fma.rn.f64 	%fd328, %fd327, %fd314, %fd315;
	cvta.to.global.u64 	%rd69, %rd74;
	mul.wide.u32 	%rd70, %r72, 8;
	add.s64 	%rd71, %rd69, %rd70;
	ld.global.f64 	%fd329, [%rd71];
	fma.rn.f64 	%fd330, %fd25, %fd328, %fd329;
	st.global.f64 	[%rd71], %fd330;
	add.s32 	%r73, %r73, 1;
	add.s64 	%rd75, %rd75, 48;
	add.s32 	%r72, %r72, 1;
	setp.ne.s32 	%p2, %r73, 24;
	@%p2 bra 	$L__BB0_4;
	not.b32 	%r67, %r71;
	add.s32 	%r68, %r70, %r67;
	add.s32 	%r70, %r68, 24;
	add.s32 	%r71, %r71, 1;
	setp.ne.s32 	%p3, %r71, 24;
	@%p3 bra 	$L__BB0_3;
	add.s32 	%r69, %r69, 1;
	setp.ne.s32 	%p4, %r69, 8;
	@%p4 bra 	$L__BB0_2;
$L__BB0_7:
	ret;

}


// ===== COMPILED SASS (sm_100) =====

	.target	sm_100

	.elftype	@"ET_EXEC"


//--------------------- .note.nv.tkinfo           --------------------------
	.section	.note.nv.tkinfo,"",@"SHT_NOTE"
	.sectionflags	@"SHF_NOTE_NV_TKINFO"
	.tkinfo
        /*0018*/ 	.word	0x00000002
        /*0030*/ 	.string	""
        /*0030*/ 	.string	"ptxas"
        /*0030*/ 	.string	"Cuda compilation tools, release 13.0, V13.0.88"
        /*0030*/ 	.string	"Build cuda_13.0.r13.0/compiler.36424714_0"
        /*0030*/ 	.string	"-arch sm_100 -m 64 "



//--------------------- .note.nv.cuinfo           --------------------------
	.section	.note.nv.cuinfo,"",@"SHT_NOTE"
	.sectionflags	@"SHF_NOTE_NV_CUINFO"
        /*0018*/ 	.short	0x0002
        /*001a*/ 	.short	0x0064
        /*001c*/ 	.short	0x0082
	.zero		2


//--------------------- .nv.info                  --------------------------
	.section	.nv.info,"",@"SHT_CUDA_INFO"
	.align	4


	//----- nvinfo : EIATTR_REGCOUNT
	.align		4
        /*0000*/ 	.byte	0x04, 0x2f
        /*0002*/ 	.short	(.L_1 - .L_0)
	.align		4
.L_0:
        /*0004*/ 	.word	index@(_Z16Hex8scalarSymGPUPKjPKdjjS2_S2_Pd)
        /*0008*/ 	.word	0x000000a2


	//----- nvinfo : EIATTR_FRAME_SIZE
	.align		4
.L_1:
        /*000c*/ 	.byte	0x04, 0x11
        /*000e*/ 	.short	(.L_3 - .L_2)
	.align		4
.L_2:
        /*0010*/ 	.word	index@($__internal_0_$__cuda_sm20_dblrcp_rn_slowpath_v3)
        /*0014*/ 	.word	0x00000480


	//----- nvinfo : EIATTR_FRAME_SIZE
	.align		4
.L_3:
        /*0018*/ 	.byte	0x04, 0x11
        /*001a*/ 	.short	(.L_5 - .L_4)
	.align		4
.L_4:
        /*001c*/ 	.word	index@(_Z16Hex8scalarSymGPUPKjPKdjjS2_S2_Pd)
        /*0020*/ 	.word	0x00000480


	//----- nvinfo : EIATTR_MIN_STACK_SIZE
	.align		4
.L_5:
        /*0024*/ 	.byte	0x04, 0x12
        /*0026*/ 	.short	(.L_7 - .L_6)
	.align		4
.L_6:
        /*0028*/ 	.word	index@(_Z16Hex8scalarSymGPUPKjPKdjjS2_S2_Pd)
        /*002c*/ 	.word	0x00000480
.L_7:


//--------------------- .nv.compat                --------------------------
	.section	.nv.compat,"",@"SHT_CUDA_COMPAT_INFO"
	.align	4
        /*0000*/ 	.byte	0x02, 0x09, 0x00, 0x00, 0x02, 0x02, 0x01, 0x00, 0x02, 0x05, 0x05, 0x00, 0x03, 0x07, 0x01, 0x01
        /*0010*/ 	.byte	0x02, 0x03, 0x00, 0x00, 0x02, 0x06, 0x01, 0x00, 0x04, 0x0b, 0x08, 0x00, 0x01, 0x00, 0x00, 0x00
        /*0020*/ 	.byte	0x00, 0x00, 0x00, 0x00


//--------------------- .nv.info._Z16Hex8scalarSymGPUPKjPKdjjS2_S2_Pd --------------------------
	.section	.nv.info._Z16Hex8scalarSymGPUPKjPKdjjS2_S2_Pd,"",@"SHT_CUDA_INFO"
	.sectionflags	@""
	.align	4


	//----- nvinfo : EIATTR_CUDA_API_VERSION
	.align		4
        /*0000*/ 	.byte	0x04, 0x37
        /*0002*/ 	.short	(.L_9 - .L_8)
.L_8:
        /*0004*/ 	.word	0x00000082


	//----- nvinfo : EIATTR_KPARAM_INFO
	.align		4
.L_9:
        /*0008*/ 	.byte	0x04, 0x17
        /*000a*/ 	.short	(.L_11 - .L_10)
.L_10:
        /*000c*/ 	.word	0x00000000
        /*0010*/ 	.short	0x0006
        /*0012*/ 	.short	0x0028
        /*0014*/ 	.byte	0x00, 0xf5, 0x21, 0x00


	//----- nvinfo : EIATTR_KPARAM_INFO
	.align		4
.L_11:
        /*0018*/ 	.byte	0x04, 0x17
        /*001a*/ 	.short	(.L_13 - .L_12)
.L_12:
        /*001c*/ 	.word	0x00000000
        /*0020*/ 	.short	0x0005
        /*0022*/ 	.short	0x0020
        /*0024*/ 	.byte	0x00, 0xf5, 0x21, 0x00


	//----- nvinfo : EIATTR_KPARAM_INFO
	.align		4
.L_13:
        /*0028*/ 	.byte	0x04, 0x17
        /*002a*/ 	.short	(.L_15 - .L_14)
.L_14:
        /*002c*/ 	.word	0x00000000
        /*0030*/ 	.short	0x0004
        /*0032*/ 	.short	0x0018
        /*0034*/ 	.byte	0x00, 0xf5, 0x21, 0x00


	//----- nvinfo : EIATTR_KPARAM_INFO
	.align		4
.L_15:
        /*0038*/ 	.byte	0x04, 0x17
        /*003a*/ 	.short	(.L_17 - .L_16)
.L_16:
        /*003c*/ 	.word	0x00000000
        /*0040*/ 	.short	0x0003
        /*0042*/ 	.short	0x0014
        /*0044*/ 	.byte	0x00, 0xf0, 0x11, 0x00


	//----- nvinfo : EIATTR_KPARAM_INFO
	.align		4
.L_17:
        /*0048*/ 	.byte	0x04, 0x17
        /*004a*/ 	.short	(.L_19 - .L_18)
.L_18:
        /*004c*/ 	.word	0x00000000
        /*0050*/ 	.short	0x0002
        /*0052*/ 	.short	0x0010
        /*0054*/ 	.byte	0x00, 0xf0, 0x11, 0x00


	//----- nvinfo : EIATTR_KPARAM_INFO
	.align		4
.L_19:
        /*0058*/ 	.byte	0x04, 0x17
        /*005a*/ 	.short	(.L_21 - .L_20)
.L_20:
        /*005c*/ 	.word	0x00000000
        /*0060*/ 	.short	0x0001
        /*0062*/ 	.short	0x0008
        /*0064*/ 	.byte	0x00, 0xf5, 0x21, 0x00


	//----- nvinfo : EIATTR_KPARAM_INFO
	.align		4
.L_21:
        /*0068*/ 	.byte	0x04, 0x17
        /*006a*/ 	.short	(.L_23 - .L_22)
.L_22:
        /*006c*/ 	.word	0x00000000
        /*0070*/ 	.short	0x0000
        /*0072*/ 	.short	0x0000
        /*0074*/ 	.byte	0x00, 0xf5, 0x21, 0x00


	//----- nvinfo : EIATTR_SPARSE_MMA_MASK
	.align		4
.L_23:
        /*0078*/ 	.byte	0x03, 0x50
        /*007a*/ 	.short	0x0000


	//----- nvinfo : EIATTR_MAXREG_COUNT
	.align		4
        /*007c*/ 	.byte	0x03, 0x1b
        /*007e*/ 	.short	0x00ff


	//----- nvinfo : EIATTR_MERCURY_ISA_VERSION
	.align		4
        /*0080*/ 	.byte	0x03, 0x5f
        /*0082*/ 	.short	0x0101


	//----- nvinfo : EIATTR_VRC_CTA_INIT_COUNT
	.align		4
        /*0084*/ 	.byte	0x02, 0x4a
	.zero		1
	.zero		1


	//----- nvinfo : EIATTR_EXIT_INSTR_OFFSETS
	.align		4
        /*0088*/ 	.byte	0x04, 0x1c
        /*008a*/ 	.short	(.L_25 - .L_24)


	//   ....[0]....
.L_24:
        /*008c*/ 	.word	0x00000080


	//   ....[1]....
        /*0090*/ 	.word	0x00001fa0


	//----- nvinfo : EIATTR_CRS_STACK_SIZE
	.align		4
.L_25:
        /*0094*/ 	.byte	0x04, 0x1e
        /*0096*/ 	.short	(.L_27 - .L_26)
.L_26:
        /*0098*/ 	.word	0x00000000


	//----- nvinfo : EIATTR_CBANK_PARAM_SIZE
	.align		4
.L_27:
        /*009c*/ 	.byte	0x03, 0x19
        /*009e*/ 	.short	0x0030


	//----- nvinfo : EIATTR_PARAM_CBANK
	.align		4
        /*00a0*/ 	.byte	0x04, 0x0a
        /*00a2*/ 	.short	(.L_29 - .L_28)
	.align		4
.L_28:
        /*00a4*/ 	.word	index@(.nv.constant0._Z16Hex8scalarSymGPUPKjPKdjjS2_S2_Pd)
        /*00a8*/ 	.short	0x0380
        /*00aa*/ 	.short	0x0030


	//----- nvinfo : EIATTR_SW_WAR
	.align		4
.L_29:
        /*00ac*/ 	.byte	0x04, 0x36
        /*00ae*/ 	.short	(.L_31 - .L_30)
.L_30:
        /*00b0*/ 	.word	0x00000008
.L_31:


//--------------------- .nv.callgraph             --------------------------
	.section	.nv.callgraph,"",@"SHT_CUDA_CALLGRAPH"
	.align	4
	.sectionentsize	8
	.align		4
        /*0000*/ 	.word	0x00000000
	.align		4
        /*0004*/ 	.word	0xffffffff
	.align		4
        /*0008*/ 	.word	0x00000000
	.align		4
        /*000c*/ 	.word	0xfffffffe
	.align		4
        /*0010*/ 	.word	0x00000000
	.align		4
        /*0014*/ 	.word	0xfffffffd
	.align		4
        /*0018*/ 	.word	0x00000000
	.align		4
        /*001c*/ 	.word	0xfffffffc


//--------------------- .text._Z16Hex8scalarSymGPUPKjPKdjjS2_S2_Pd --------------------------
	.section	.text._Z16Hex8scalarSymGPUPKjPKdjjS2_S2_Pd,"ax",@progbits
	.align	128
        .global         _Z16Hex8scalarSymGPUPKjPKdjjS2_S2_Pd
        .type           _Z16Hex8scalarSymGPUPKjPKdjjS2_S2_Pd,@function
        .size           _Z16Hex8scalarSymGPUPKjPKdjjS2_S2_Pd,(.L_x_10 - _Z16Hex8scalarSymGPUPKjPKdjjS2_S2_Pd)
        .other          _Z16Hex8scalarSymGPUPKjPKdjjS2_S2_Pd,@"STO_CUDA_ENTRY STV_DEFAULT"
_Z16Hex8scalarSymGPUPKjPKdjjS2_S2_Pd:
.text._Z16Hex8scalarSymGPUPKjPKdjjS2_S2_Pd:
[----:B------:R-:W0:Y:S01]  /*0000*/  LDC R1, c[0x0][0x37c] ;  /* 0x0000df00ff017b82 */ /* 0x000e220000000800 */
[----:B------:R-:W1:Y:S01]  /*0010*/  S2R R0, SR_CTAID.X ;  /* 0x0000000000007919 */ /* 0x000e620000002500 */
[----:B------:R-:W1:Y:S01]  /*0020*/  LDCU UR4, c[0x0][0x360] ;  /* 0x00006c00ff0477ac */ /* 0x000e620008000800 */
[----:B0-----:R-:W-:Y:S01]  /*0030*/  IADD3 R1, PT, PT, R1, -0x480, RZ ;  /* 0xfffffb8001017810 */ /* 0x001fe20007ffe0ff */
[----:B------:R-:W1:Y:S01]  /*0040*/  S2R R3, SR_TID.X ;  /* 0x0000000000037919 */ /* 0x000e620000002100 */
[----:B------:R-:W0:Y:S01]  /*0050*/  LDCU UR5, c[0x0][0x390] ;  /* 0x00007200ff0577ac */ /* 0x000e220008000800 */
[----:B-1----:R-:W-:-:S05]  /*0060*/  IMAD R0, R0, UR4, R3 ;  /* 0x0000000400007c24 */ /* 0x002fca000f8e0203 */
[----:B0-----:R-:W-:-:S13]  /*0070*/  ISETP.GE.U32.AND P0, PT, R0, UR5, PT ;  /* 0x0000000500007c0c */ /* 0x001fda000bf06070 */
[----:B------:R-:W-:Y:S05]  /*0080*/  @P0 EXIT ;  /* 0x000000000000094d */ /* 0x000fea0003800000 */
[----:B------:R-:W0:Y:S01]  /*0090*/  LDC.64 R2, c[0x0][0x380] ;  /* 0x0000e000ff027b82 */ /* 0x000e220000000a00 */
[----:B------:R-:W1:Y:S01]  /*00a0*/  LDCU.64 UR4, c[0x0][0x358] ;  /* 0x00006b00ff0477ac */ /* 0x000e620008000a00 */
[----:B------:R-:W-:-:S06]  /*00b0*/  SHF.L.U32 R5, R0, 0x3, RZ ;  /* 0x0000000300057819 */ /* 0x000fcc00000006ff */
[----:B------:R-:W2:Y:S01]  /*00c0*/  LDC.64 R76, c[0x0][0x388] ;  /* 0x0000e200ff4c7b82 */ /* 0x000ea20000000a00 */
[----:B0-----:R-:W-:-:S05]  /*00d0*/  IMAD.WIDE.U32 R2, R5, 0x4, R2 ;  /* 0x0000000405027825 */ /* 0x001fca00078e0002 */
[----:B-1----:R-:W3:Y:S04]  /*00e0*/  LDG.E R0, desc[UR4][R2.64] ;  /* 0x0000000402007981 */ /* 0x002ee8000c1e1900 */
[----:B------:R-:W4:Y:S04]  /*00f0*/  LDG.E R4, desc[UR4][R2.64+0x4] ;  /* 0x0000040402047981 */ /* 0x000f28000c1e1900 */
[----:B------:R-:W2:Y:S04]  /*0100*/  LDG.E R5, desc[UR4][R2.64+0x8] ;  /* 0x0000080402057981 */ /* 0x000ea8000c1e1900 */
[----:B------:R-:W2:Y:S04]  /*0110*/  LDG.E R6, desc[UR4][R2.64+0xc] ;  /* 0x00000c0402067981 */ /* 0x000ea8000c1e1900 */
[----:B------:R-:W2:Y:S04]  /*0120*/  LDG.E R7, desc[UR4][R2.64+0x10] ;  /* 0x0000100402077981 */ /* 0x000ea8000c1e1900 */
[----:B------:R-:W2:Y:S04]  /*0130*/  LDG.E R8, desc[UR4][R2.64+0x14] ;  /* 0x0000140402087981 */ /* 0x000ea8000c1e1900 */
[----:B------:R-:W2:Y:S04]  /*0140*/  LDG.E R9, desc[UR4][R2.64+0x18] ;  /* 0x0000180402097981 */ /* 0x000ea8000c1e1900 */
[----:B------:R-:W2:Y:S01]  /*0150*/  LDG.E R10, desc[UR4][R2.64+0x1c] ;  /* 0x00001c04020a7981 */ /* 0x000ea2000c1e1900 */
[----:B---3--:R-:W-:-:S02]  /*0160*/  IMAD R0, R0, 0x3, RZ ;  /* 0x0000000300007824 */ /* 0x008fc400078e02ff */
[----:B----4-:R-:W-:-:S03]  /*0170*/  IMAD R4, R4, 0x3, RZ ;  /* 0x0000000304047824 */ /* 0x010fc600078e02ff */
[C---:B------:R-:W-:Y:S01]  /*0180*/  IADD3 R31, PT, PT, R0.reuse, -0x3, RZ ;  /* 0xfffffffd001f7810 */ /* 0x040fe20007ffe0ff */
[C---:B------:R-:W-:Y:S01]  /*0190*/  VIADD R33, R0.reuse, 0xfffffffe ;  /* 0xfffffffe00217836 */ /* 0x040fe20000000000 */
[----:B------:R-:W-:Y:S01]  /*01a0*/  IADD3 R35, PT, PT, R0, -0x1, RZ ;  /* 0xffffffff00237810 */ /* 0x000fe20007ffe0ff */
[----:B--2---:R-:W-:Y:S01]  /*01b0*/  IMAD R5, R5, 0x3, RZ ;  /* 0x0000000305057824 */ /* 0x004fe200078e02ff */
[C---:B------:R-:W-:Y:S01]  /*01c0*/  IADD3 R37, PT, PT, R4.reuse, -0x3, RZ ;  /* 0xfffffffd04257810 */ /* 0x040fe20007ffe0ff */
[C---:B------:R-:W-:Y:S01]  /*01d0*/  VIADD R41, R4.reuse, 0xffffffff ;  /* 0xffffffff04297836 */ /* 0x040fe20000000000 */
[----:B------:R-:W-:Y:S01]  /*01e0*/  IADD3 R39, PT, PT, R4, -0x2, RZ ;  /* 0xfffffffe04277810 */ /* 0x000fe20007ffe0ff */
[----:B------:R-:W-:Y:S01]  /*01f0*/  IMAD R6, R6, 0x3, RZ ;  /* 0x0000000306067824 */ /* 0x000fe200078e02ff */
[----:B------:R-:W-:Y:S01]  /*0200*/  IADD3 R43, PT, PT, R5, -0x3, RZ ;  /* 0xfffffffd052b7810 */ /* 0x000fe20007ffe0ff */
[----:B------:R-:W-:Y:S01]  /*0210*/  IMAD.WIDE.U32 R30, R31, 0x8, R76 ;  /* 0x000000081f1e7825 */ /* 0x000fe200078e004c */
[----:B------:R-:W-:-:S02]  /*0220*/  IADD3 R45, PT, PT, R5, -0x2, RZ ;  /* 0xfffffffe052d7810 */ /* 0x000fc40007ffe0ff */
[----:B------:R-:W-:Y:S01]  /*0230*/  IADD3 R47, PT, PT, R5, -0x1, RZ ;  /* 0xffffffff052f7810 */ /* 0x000fe20007ffe0ff */
[----:B------:R-:W-:Y:S01]  /*0240*/  IMAD R7, R7, 0x3, RZ ;  /* 0x0000000307077824 */ /* 0x000fe200078e02ff */
[----:B------:R-:W-:Y:S01]  /*0250*/  IADD3 R51, PT, PT, R6, -0x2, RZ ;  /* 0xfffffffe06337810 */ /* 0x000fe20007ffe0ff */
[----:B------:R-:W-:Y:S01]  /*0260*/  IMAD R8, R8, 0x3, RZ ;  /* 0x0000000308087824 */ /* 0x000fe200078e02ff */
[C---:B------:R-:W-:Y:S01]  /*0270*/  IADD3 R53, PT, PT, R6.reuse, -0x1, RZ ;  /* 0xffffffff06357810 */ /* 0x040fe20007ffe0ff */
[----:B------:R-:W-:Y:S01]  /*0280*/  VIADD R49, R6, 0xfffffffd ;  /* 0xfffffffd06317836 */ /* 0x000fe20000000000 */
        /* <DEDUP_REMOVED lines=8> */
[C---:B------:R-:W-:Y:S01]  /*0310*/  IADD3 R67, PT, PT, R9.reuse, -0x3, RZ ;  /* 0xfffffffd09437810 */ /* 0x040fe20007ffe0ff */
[C---:B------:R-:W-:Y:S01]  /*0320*/  VIADD R73, R10.reuse, 0xfffffffd ;  /* 0xfffffffd0a497836 */ /* 0x040fe20000000000 */
[----:B------:R-:W-:Y:S01]  /*0330*/  IADD3 R69, PT, PT, R9, -0x2, RZ ;  /* 0xfffffffe09457810 */ /* 0x000fe20007ffe0ff */
[--C-:B------:R-:W-:Y:S01]  /*0340*/  IMAD.WIDE.U32 R32, R33, 0x8, R76.reuse ;  /* 0x0000000821207825 */ /* 0x100fe200078e004c */
[----:B------:R-:W-:Y:S01]  /*0350*/  IADD3 R71, PT, PT, R9, -0x1, RZ ;  /* 0xffffffff09477810 */ /* 0x000fe20007ffe0ff */
[----:B------:R-:W5:Y:S01]  /*0360*/  LDG.E.64 R30, desc[UR4][R30.64] ;  /* 0x000000041e1e7981 */ /* 0x000f62000c1e1b00 */
[C---:B------:R-:W-:Y:S01]  /*0370*/  IADD3 R75, PT, PT, R10.reuse, -0x2, RZ ;  /* 0xfffffffe0a4b7810 */ /* 0x040fe20007ffe0ff */
[--C-:B------:R-:W-:Y:S01]  /*0380*/  IMAD.WIDE.U32 R34, R35, 0x8, R76.reuse ;  /* 0x0000000823227825 */ /* 0x100fe200078e004c */
[----:B------:R-:W-:Y:S01]  /*0390*/  IADD3 R3, PT, PT, R10, -0x1, RZ ;  /* 0xffffffff0a037810 */ /* 0x000fe20007ffe0ff */
[----:B------:R-:W5:Y:S02]  /*03a0*/  LDG.E.64 R32, desc[UR4][R32.64] ;  /* 0x0000000420207981 */ /* 0x000f64000c1e1b00 */
[----:B------:R-:W-:-:S02]  /*03b0*/  IMAD.WIDE.U32 R36, R37, 0x8, R76 ;  /* 0x0000000825247825 */ /* 0x000fc400078e004c */
[----:B------:R-:W5:Y:S02]  /*03c0*/  LDG.E.64 R34, desc[UR4][R34.64] ;  /* 0x0000000422227981 */ /* 0x000f64000c1e1b00 */
[--C-:B------:R-:W-:Y:S02]  /*03d0*/  IMAD.WIDE.U32 R38, R39, 0x8, R76.reuse ;  /* 0x0000000827267825 */ /* 0x100fe400078e004c */
[----:B------:R-:W5:Y:S02]  /*03e0*/  LDG.E.64 R36, desc[UR4][R36.64] ;  /* 0x0000000424247981 */ /* 0x000f64000c1e1b00 */
[--C-:B------:R-:W-:Y:S02]  /*03f0*/  IMAD.WIDE.U32 R40, R41, 0x8, R76.reuse ;  /* 0x0000000829287825 */ /* 0x100fe400078e004c */
        /* <DEDUP_REMOVED lines=35> */
[----:B------:R-:W-:Y:S02]  /*0630*/  IMAD.WIDE.U32 R76, R3, 0x8, R76 ;  /* 0x00000008034c7825 */ /* 0x000fe400078e004c */
[----:B------:R-:W5:Y:S04]  /*0640*/  LDG.E.64 R74, desc[UR4][R74.64] ;  /* 0x000000044a4a7981 */ /* 0x000f68000c1e1b00 */
[----:B------:R-:W5:Y:S01]  /*0650*/  LDG.E.64 R76, desc[UR4][R76.64] ;  /* 0x000000044c4c7981 */ /* 0x000f62000c1e1b00 */
[----:B------:R-:W-:-:S07]  /*0660*/  HFMA2 R80, -RZ, RZ, 0, 0 ;  /* 0x00000000ff507431 */ /* 0x000fce00000001ff */
.L_x_4:
[----:B0-----:R-:W0:Y:S01]  /*0670*/  LDC.64 R4, c[0x0][0x398] ;  /* 0x0000e600ff047b82 */ /* 0x001e220000000a00 */
[----:B------:R-:W-:-:S04]  /*0680*/  IMAD R3, R80, 0x18, RZ ;  /* 0x0000001850037824 */ /* 0x000fc800078e02ff */
[----:B0-----:R-:W-:-:S05]  /*0690*/  IMAD.WIDE.U32 R4, R3, 0x8, R4 ;  /* 0x0000000803047825 */ /* 0x001fca00078e0004 */
[----:B------:R-:W2:Y:S04]  /*06a0*/  LDG.E.64 R144, desc[UR4][R4.64] ;  /* 0x0000000404907981 */ /* 0x000ea8000c1e1b00 */
[----:B------:R-:W3:Y:S04]  /*06b0*/  LDG.E.64 R120, desc[UR4][R4.64+0x8] ;  /* 0x0000080404787981 */ /* 0x000ee8000c1e1b00 */
[----:B------:R-:W4:Y:S04]  /*06c0*/  LDG.E.64 R142, desc[UR4][R4.64+0x18] ;  /* 0x00001804048e7981 */ /* 0x000f28000c1e1b00 */
        /* <DEDUP_REMOVED lines=20> */
[----:B------:R0:W4:Y:S01]  /*0810*/  LDG.E.64 R82, desc[UR4][R4.64+0xb8] ;  /* 0x0000b80404527981 */ /* 0x000122000c1e1b00 */
[----:B------:R-:W-:Y:S01]  /*0820*/  IADD3 R80, PT, PT, R80, 0x1, RZ ;  /* 0x0000000150507810 */ /* 0x000fe20007ffe0ff */
[----:B------:R-:W-:Y:S03]  /*0830*/  BSSY.RECONVERGENT B0, `(.L_x_0) ;  /* 0x0000065000007945 */ /* 0x000fe60003800200 */
[----:B------:R-:W-:Y:S01]  /*0840*/  ISETP.NE.AND P0, PT, R80, 0x8, PT ;  /* 0x000000085000780c */ /* 0x000fe20003f05270 */
[----:B--2--5:R-:W-:-:S02]  /*0850*/  DFMA R8, R30, R144, RZ ;  /* 0x000000901e08722b */ /* 0x024fc400000000ff */
[-C--:B---3--:R-:W-:Y:S02]  /*0860*/  DFMA R24, R32, R120.reuse, RZ ;  /* 0x000000782018722b */ /* 0x088fe400000000ff */
[----:B------:R-:W-:-:S04]  /*0870*/  DFMA R26, R34, R120, RZ ;  /* 0x00000078221a722b */ /* 0x000fc800000000ff */
[----:B----4-:R-:W-:Y:S02]  /*0880*/  DFMA R8, R36, R142, R8 ;  /* 0x0000008e2408722b */ /* 0x010fe40000000008 */
[----:B------:R-:W-:Y:S02]  /*0890*/  DFMA R12, R32, R144, RZ ;  /* 0x00000090200c722b */ /* 0x000fe400000000ff */
[----:B------:R-:W-:Y:S02]  /*08a0*/  DFMA R84, R34, R6, RZ ;  /* 0x000000062254722b */ /* 0x000fe400000000ff */
[----:B------:R-:W-:Y:S02]  /*08b0*/  DFMA R24, R38, R16, R24 ;  /* 0x000000102618722b */ /* 0x000fe40000000018 */
[----:B------:R-:W-:Y:S02]  /*08c0*/  DFMA R20, R34, R144, RZ ;  /* 0x000000902214722b */ /* 0x000fe400000000ff */
[----:B------:R-:W-:-:S02]  /*08d0*/  DFMA R22, R30, R120, RZ ;  /* 0x000000781e16722b */ /* 0x000fc400000000ff */
[----:B------:R-:W-:Y:S02]  /*08e0*/  DFMA R26, R40, R16, R26 ;  /* 0x00000010281a722b */ /* 0x000fe4000000001a */
[----:B------:R-:W-:Y:S02]  /*08f0*/  DFMA R8, R42, R140, R8 ;  /* 0x0000008c2a08722b */ /* 0x000fe40000000008 */
[----:B------:R-:W-:Y:S02]  /*0900*/  DFMA R28, R30, R6, RZ ;  /* 0x000000061e1c722b */ /* 0x000fe400000000ff */
[----:B------:R-:W-:Y:S02]  /*0910*/  DFMA R12, R38, R142, R12 ;  /* 0x0000008e260c722b */ /* 0x000fe4000000000c */
[----:B------:R-:W-:Y:S02]  /*0920*/  DFMA R84, R40, R10, R84 ;  /* 0x0000000a2854722b */ /* 0x000fe40000000054 */
[----:B------:R-:W-:-:S02]  /*0930*/  DFMA R24, R44, R18, R24 ;  /* 0x000000122c18722b */ /* 0x000fc40000000018 */
[----:B------:R-:W-:Y:S02]  /*0940*/  DFMA R20, R40, R142, R20 ;  /* 0x0000008e2814722b */ /* 0x000fe40000000014 */
[----:B------:R-:W-:Y:S02]  /*0950*/  DFMA R22, R36, R16, R22 ;  /* 0x000000102416722b */ /* 0x000fe40000000016 */
[----:B------:R-:W-:Y:S02]  /*0960*/  DFMA R26, R46, R18, R26 ;  /* 0x000000122e1a722b */ /* 0x000fe4000000001a */
[----:B------:R-:W-:Y:S02]  /*0970*/  DFMA R8, R48, R136, R8 ;  /* 0x000000883008722b */ /* 0x000fe40000000008 */
[----:B------:R-:W-:Y:S02]  /*0980*/  DFMA R78, R32, R6, RZ ;  /* 0x00000006204e722b */ /* 0x000fe400000000ff */
[----:B------:R-:W-:-:S02]  /*0990*/  DFMA R28, R36, R10, R28 ;  /* 0x0000000a241c722b */ /* 0x000fc4000000001c */
[----:B------:R-:W-:Y:S02]  /*09a0*/  DFMA R12, R44, R140, R12 ;  /* 0x0000008c2c0c722b */ /* 0x000fe4000000000c */
[----:B------:R-:W-:Y:S02]  /*09b0*/  DFMA R84, R46, R14, R84 ;  /* 0x0000000e2e54722b */ /* 0x000fe40000000054 */
[----:B------:R-:W-:Y:S02]  /*09c0*/  DFMA R24, R50, R106, R24 ;  /* 0x0000006a3218722b */ /* 0x000fe40000000018 */
[----:B------:R-:W-:Y:S02]  /*09d0*/  DFMA R20, R46, R140, R20 ;  /* 0x0000008c2e14722b */ /* 0x000fe40000000014 */
[----:B------:R-:W-:Y:S02]  /*09e0*/  DFMA R22, R42, R18, R22 ;  /* 0x000000122a16722b */ /* 0x000fe40000000016 */
        /* <DEDUP_REMOVED lines=19> */
[----:B0-----:R-:W-:Y:S02]  /*0b20*/  DFMA R4, R66, R124, R8 ;  /* 0x0000007c4204722b */ /* 0x001fe40000000008 */
        /* <DEDUP_REMOVED lines=21> */
[----:B------:R-:W-:Y:S02]  /*0c80*/  DMUL R24, R4, R8 ;  /* 0x0000000804187228 */ /* 0x000fe40000000000 */
[----:B------:R-:W-:-:S02]  /*0c90*/  DFMA R28, R72, R2, R84 ;  /* 0x00000002481c722b */ /* 0x000fc40000000054 */
[----:B------:R-:W-:Y:S02]  /*0ca0*/  DFMA R78, R68, R90, R78 ;  /* 0x0000005a444e722b */ /* 0x000fe4000000004e */
[----:B------:R-:W-:Y:S02]  /*0cb0*/  DFMA R26, R76, R118, R26 ;  /* 0x000000764c1a722b */ /* 0x000fe4000000001a */
[----:B------:R-:W-:Y:S02]  /*0cc0*/  DFMA R84, R72, R82, R88 ;  /* 0x000000524854722b */ /* 0x000fe40000000058 */
[----:B------:R-:W-:Y:S02]  /*0cd0*/  DMUL R104, R12, R20 ;  /* 0x000000140c687228 */ /* 0x000fe40000000000 */
[----:B------:R-:W-:Y:S02]  /*0ce0*/  DMUL R92, R22, R24 ;  /* 0x00000018165c7228 */ /* 0x000fe40000000000 */
[----:B------:R-:W-:-:S02]  /*0cf0*/  DFMA R88, R74, R82, R78 ;  /* 0x000000524a58722b */ /* 0x000fc4000000004e */
[----:B------:R-:W-:-:S04]  /*0d00*/  DMUL R110, R26, R28 ;  /* 0x0000001c1a6e7228 */ /* 0x000fc80000000000 */
[----:B------:R-:W-:Y:S02]  /*0d10*/  DFMA R92, R84, R104, R92 ;  /* 0x00000068545c722b */ /* 0x000fe4000000005c */
[----:B------:R-:W-:-:S06]  /*0d20*/  DMUL R112, R26, R8 ;  /* 0x000000081a707228 */ /* 0x000fcc0000000000 */
[----:B------:R-:W-:Y:S02]  /*0d30*/  DFMA R92, R88, R110, R92 ;  /* 0x0000006e585c722b */ /* 0x000fe4000000005c */
[----:B------:R-:W-:-:S06]  /*0d40*/  DMUL R98, R12, R28 ;  /* 0x0000001c0c627228 */ /* 0x000fcc0000000000 */
[----:B------:R-:W-:Y:S02]  /*0d50*/  DFMA R92, R84, -R112, R92 ;  /* 0x80000070545c722b */ /* 0x000fe4000000005c */
[----:B------:R-:W-:-:S06]  /*0d60*/  DMUL R114, R4, R20 ;  /* 0x0000001404727228 */ /* 0x000fcc0000000000 */
[----:B------:R-:W-:-:S08]  /*0d70*/  DFMA R78, -R22, R98, R92 ;  /* 0x00000062164e722b */ /* 0x000fd0000000015c */
[----:B------:R-:W-:-:S06]  /*0d80*/  DFMA R78, -R88, R114, R78 ;  /* 0x00000072584e722b */ /* 0x000fcc000000014e */
[----:B------:R-:W0:Y:S04]  /*0d90*/  MUFU.RCP64H R93, R79 ;  /* 0x0000004f005d7308 */ /* 0x000e280000001800 */
[----:B------:R-:W-:-:S06]  /*0da0*/  VIADD R92, R79, 0x300402 ;  /* 0x003004024f5c7836 */ /* 0x000fcc0000000000 */
[----:B0-----:R-:W-:-:S08]  /*0db0*/  DFMA R116, -R78, R92, 1 ;  /* 0x3ff000004e74742b */ /* 0x001fd0000000015c */
[----:B------:R-:W-:Y:S01]  /*0dc0*/  DFMA R116, R116, R116, R116 ;  /* 0x000000747474722b */ /* 0x000fe20000000074 */
[----:B------:R-:W-:-:S07]  /*0dd0*/  FSETP.GEU.AND P1, PT, |R92|, 5.8789094863358348022e-39, PT ;  /* 0x004004025c00780b */ /* 0x000fce0003f2e200 */
[----:B------:R-:W-:-:S08]  /*0de0*/  DFMA R116, R92, R116, R92 ;  /* 0x000000745c74722b */ /* 0x000fd0000000005c */
[----:B------:R-:W-:-:S08]  /*0df0*/  DFMA R122, -R78, R116, 1 ;  /* 0x3ff000004e7a742b */ /* 0x000fd00000000174 */
[----:B------:R-:W-:Y:S01]  /*0e00*/  DFMA R92, R116, R122, R116 ;  /* 0x0000007a745c722b */ /* 0x000fe20000000074 */
[----:B------:R-:W-:Y:S10]  /*0e10*/  @P1 BRA `(.L_x_1) ;  /* 0x0000000000181947 */ /* 0x000ff40003800000 */
[----:B------:R-:W-:-:S04]  /*0e20*/  LOP3.LUT R0, R79, 0x7fffffff, RZ, 0xc0, !PT ;  /* 0x7fffffff4f007812 */ /* 0x000fc800078ec0ff */
[----:B------:R-:W-:Y:S02]  /*0e30*/  IADD3 R81, PT, PT, R0, -0x100000, RZ ;  /* 0xfff0000000517810 */ /* 0x000fe40007ffe0ff */
[----:B------:R-:W-:-:S07]  /*0e40*/  MOV R0, 0xe60 ;  /* 0x00000e6000007802 */ /* 0x000fce0000000f00 */
[----:B------:R-:W-:Y:S05]  /*0e50*/  CALL.REL.NOINC `($__internal_0_$__cuda_sm20_dblrcp_rn_slowpath_v3) ;  /* 0x0000001000547944 */ /* 0x000fea0003c00000 */
[----:B------:R-:W-:Y:S01]  /*0e60*/  MOV R92, R81 ;  /* 0x00000051005c7202 */ /* 0x000fe20000000f00 */
[----:B------:R-:W-:-:S07]  /*0e70*/  IMAD.MOV.U32 R93, RZ, RZ, R116 ;  /* 0x000000ffff5d7224 */ /* 0x000fce00078e0074 */
.L_x_1:
[----:B------:R-:W-:Y:S05]  /*0e80*/  BSYNC.RECONVERGENT B0 ;  /* 0x0000000000007941 */ /* 0x000fea0003800200 */
.L_x_0:
[----:B------:R-:W-:Y:S01]  /*0e90*/  DADD R112, R104, -R112 ;  /* 0x0000000068707229 */ /* 0x000fe20000000870 */
[----:B------:R-:W-:Y:S01]  /*0ea0*/  MOV R0, RZ ;  /* 0x000000ff00007202 */ /* 0x000fe20000000f00 */
[----:B------:R-:W-:Y:S02]  /*0eb0*/  DADD R122, R110, -R114 ;  /* 0x000000006e7a7229 */ /* 0x000fe40000000872 */
[----:B------:R-:W-:Y:S02]  /*0ec0*/  DMUL R104, R20, R88 ;  /* 0x0000005814687228 */ /* 0x000fe40000000000 */
[----:B------:R-:W-:Y:S02]  /*0ed0*/  DMUL R114, R28, R22 ;  /* 0x000000161c727228 */ /* 0x000fe40000000000 */
[----:B------:R-:W-:Y:S02]  /*0ee0*/  DMUL R126, R8, R84 ;  /* 0x00000054087e7228 */ /* 0x000fe40000000000 */
[----:B------:R-:W-:-:S02]  /*0ef0*/  DMUL R110, R12, R22 ;  /* 0x000000160c6e7228 */ /* 0x000fc40000000000 */
[----:B------:R-:W-:Y:S02]  /*0f00*/  DMUL R116, R26, R84 ;  /* 0x000000541a747228 */ /* 0x000fe40000000000 */
[----:B------:R-:W-:Y:S02]  /*0f10*/  DFMA R104, R8, R22, -R104 ;  /* 0x000000160868722b */ /* 0x000fe40000000868 */
[----:B------:R-:W-:Y:S02]  /*0f20*/  DFMA R114, R20, R84, -R114 ;  /* 0x000000541472722b */ /* 0x000fe40000000872 */
[-C--:B------:R-:W-:Y:S02]  /*0f30*/  DMUL R130, R4, R88.reuse ;  /* 0x0000005804827228 */ /* 0x080fe40000000000 */
[----:B------:R-:W-:Y:S02]  /*0f40*/  DFMA R146, R28, R88, -R126 ;  /* 0x000000581c92722b */ /* 0x000fe4000000087e */
[----:B------:R-:W-:-:S02]  /*0f50*/  DADD R98, R24, -R98 ;  /* 0x0000000018627229 */ /* 0x000fc40000000862 */
[----:B------:R-:W-:Y:S02]  /*0f60*/  DFMA R110, R26, R88, -R110 ;  /* 0x000000581a6e722b */ /* 0x000fe4000000086e */
[----:B------:R-:W-:Y:S02]  /*0f70*/  DFMA R24, R4, R22, -R116 ;  /* 0x000000160418722b */ /* 0x000fe40000000874 */
[-C--:B------:R-:W-:Y:S02]  /*0f80*/  DMUL R126, R104, R92.reuse ;  /* 0x0000005c687e7228 */ /* 0x080fe40000000000 */
[----:B------:R-:W-:Y:S02]  /*0f90*/  DMUL R26, R114, R92 ;  /* 0x0000005c721a7228 */ /* 0x000fe40000000000 */
[----:B------:R-:W-:Y:S02]  /*0fa0*/  DFMA R22, R12, R84, -R130 ;  /* 0x000000540c16722b */ /* 0x000fe40000000882 */
[----:B------:R-:W-:-:S02]  /*0fb0*/  DMUL R146, R146, R92 ;  /* 0x0000005c92927228 */ /* 0x000fc40000000000 */
[-C--:B------:R-:W-:Y:S02]  /*0fc0*/  DMUL R88, R122, R92.reuse ;  /* 0x0000005c7a587228 */ /* 0x080fe40000000000 */
[-C--:B------:R-:W-:Y:S02]  /*0fd0*/  DMUL R122, R110, R92.reuse ;  /* 0x0000005c6e7a7228 */ /* 0x080fe40000000000 */
[----:B------:R-:W-:Y:S02]  /*0fe0*/  DMUL R24, R24, R92 ;  /* 0x0000005c18187228 */ /* 0x000fe40000000000 */
[C---:B------:R-:W-:Y:S02]  /*0ff0*/  DFMA R4, R144.reuse, R26, RZ ;  /* 0x0000001a9004722b */ /* 0x040fe400000000ff */
[----:B------:R-:W-:Y:S02]  /*1000*/  DFMA R20, R144, R126, RZ ;  /* 0x0000007e9014722b */ /* 0x000fe400000000ff */
[----:B------:R-:W-:-:S02]  /*1010*/  DFMA R8, R142, R26, RZ ;  /* 0x0000001a8e08722b */ /* 0x000fc400000000ff */
[----:B------:R-:W-:Y:S02]  /*1020*/  DFMA R116, R142, R126, RZ ;  /* 0x0000007e8e74722b */ /* 0x000fe400000000ff */
[-C--:B------:R-:W-:Y:S02]  /*1030*/  DMUL R84, R112, R92.reuse ;  /* 0x0000005c70547228 */ /* 0x080fe40000000000 */
[----:B------:R-:W-:Y:S02]  /*1040*/  DMUL R22, R22, R92 ;  /* 0x0000005c16167228 */ /* 0x000fe40000000000 */
[-C--:B------:R-:W-:Y:S02]  /*1050*/  DFMA R144, R144, R146.reuse, RZ ;  /* 0x000000929090722b */ /* 0x080fe400000000ff */
[----:B------:R-:W-:Y:S02]  /*1060*/  DFMA R142, R142, R146, RZ ;  /* 0x000000928e8e722b */ /* 0x000fe400000000ff */
[----:B------:R-:W-:-:S02]  /*1070*/  DFMA R112, R136, R26, RZ ;  /* 0x0000001a8870722b */ /* 0x000fc400000000ff */
[----:B------:R-:W-:Y:S02]  /*1080*/  DFMA R110, R136, R126, RZ ;  /* 0x0000007e886e722b */ /* 0x000fe400000000ff */
[----:B------:R-:W-:Y:S02]  /*1090*/  DMUL R28, R98, R92 ;  /* 0x0000005c621c7228 */ /* 0x000fe40000000000 */
[----:B------:R-:W-:Y:S02]  /*10a0*/  DFMA R136, R136, R146, RZ ;  /* 0x000000928888722b */ /* 0x000fe400000000ff */
[C---:B------:R-:W-:Y:S02]  /*10b0*/  DFMA R138, R132.reuse, R26, RZ ;  /* 0x0000001a848a722b */ /* 0x040fe400000000ff */
[C---:B------:R-:W-:Y:S02]  /*10c0*/  DFMA R104, R132.reuse, R126, RZ ;  /* 0x0000007e8468722b */ /* 0x040fe400000000ff */
[----:B------:R-:W-:-:S02]  /*10d0*/  DFMA R132, R132, R146, RZ ;  /* 0x000000928484722b */ /* 0x000fc400000000ff */
[C---:B------:R-:W-:Y:S02]  /*10e0*/  DFMA R134, R128.reuse, R26, RZ ;  /* 0x0000001a8086722b */ /* 0x040fe400000000ff */
[C---:B------:R-:W-:Y:S02]  /*10f0*/  DFMA R98, R128.reuse, R126, RZ ;  /* 0x0000007e8062722b */ /* 0x040fe400000000ff */
[----:B------:R-:W-:Y:S02]  /*1100*/  DFMA R128, R128, R146, RZ ;  /* 0x000000928080722b */ /* 0x000fe400000000ff */
[C---:B------:R-:W-:Y:S02]  /*1110*/  DFMA R130, R124.reuse, R26, RZ ;  /* 0x0000001a7c82722b */ /* 0x040fe400000000ff */
[----:B------:R-:W-:Y:S02]  /*1120*/  DFMA R92, R124, R126, RZ ;  /* 0x0000007e7c5c722b */ /* 0x000fe400000000ff */
[----:B------:R-:W-:-:S02]  /*1130*/  DFMA R12, R140, R26, RZ ;  /* 0x0000001a8c0c722b */ /* 0x000fc400000000ff */
[----:B------:R-:W-:Y:S02]  /*1140*/  DFMA R114, R140, R126, RZ ;  /* 0x0000007e8c72722b */ /* 0x000fe400000000ff */
[----:B------:R-:W-:Y:S02]  /*1150*/  DFMA R124, R124, R146, RZ ;  /* 0x000000927c7c722b */ /* 0x000fe400000000ff */
[C---:B------:R-:W-:Y:S02]  /*1160*/  DFMA R126, R118.reuse, R126, RZ ;  /* 0x0000007e767e722b */ /* 0x040fe400000000ff */
[C---:B------:R-:W-:Y:S02]  /*1170*/  DFMA R26, R118.reuse, R26, RZ ;  /* 0x0000001a761a722b */ /* 0x040fe400000000ff */
[----:B------:R-:W-:Y:S02]  /*1180*/  DFMA R118, R118, R146, RZ ;  /* 0x000000927676722b */ /* 0x000fe400000000ff */
[----:B------:R-:W-:-:S02]  /*1190*/  DFMA R4, R120, R24, R4 ;  /* 0x000000187804722b */ /* 0x000fc40000000004 */
[----:B------:R-:W-:Y:S02]  /*11a0*/  DFMA R20, R120, R122, R20 ;  /* 0x0000007a7814722b */ /* 0x000fe40000000014 */
[C---:B------:R-:W-:Y:S02]  /*11b0*/  DFMA R8, R16.reuse, R24, R8 ;  /* 0x000000181008722b */ /* 0x040fe40000000008 */
[----:B------:R-:W-:Y:S02]  /*11c0*/  DFMA R116, R16, R122, R116 ;  /* 0x0000007a1074722b */ /* 0x000fe40000000074 */
[----:B------:R-:W-:Y:S02]  /*11d0*/  DFMA R140, R140, R146, RZ ;  /* 0x000000928c8c722b */ /* 0x000fe400000000ff */
[-C--:B------:R-:W-:Y:S02]  /*11e0*/  DFMA R120, R120, R22.reuse, R144 ;  /* 0x000000167878722b */ /* 0x080fe40000000090 */
[----:B------:R-:W-:-:S02]  /*11f0*/  DFMA R16, R16, R22, R142 ;  /* 0x000000161010722b */ /* 0x000fc4000000008e */
[C---:B------:R-:W-:Y:S02]  /*1200*/  DFMA R112, R106.reuse, R24, R112 ;  /* 0x000000186a70722b */ /* 0x040fe40000000070 */
[C---:B------:R-:W-:Y:S02]  /*1210*/  DFMA R110, R106.reuse, R122, R110 ;  /* 0x0000007a6a6e722b */ /* 0x040fe4000000006e */
[----:B------:R-:W-:Y:S02]  /*1220*/  DFMA R136, R106, R22, R136 ;  /* 0x000000166a88722b */ /* 0x000fe40000000088 */
[C---:B------:R-:W-:Y:S02]  /*1230*/  DFMA R106, R100.reuse, R24, R138 ;  /* 0x00000018646a722b */ /* 0x040fe4000000008a */
[C---:B------:R-:W-:Y:S02]  /*1240*/  DFMA R104, R100.reuse, R122, R104 ;  /* 0x0000007a6468722b */ /* 0x040fe40000000068 */
[----:B------:R-:W-:-:S02]  /*1250*/  DFMA R132, R100, R22, R132 ;  /* 0x000000166484722b */ /* 0x000fc40000000084 */
[C---:B------:R-:W-:Y:S02]  /*1260*/  DFMA R100, R94.reuse, R24, R134 ;  /* 0x000000185e64722b */ /* 0x040fe40000000086 */
[C---:B------:R-:W-:Y:S02]  /*1270*/  DFMA R98, R94.reuse, R122, R98 ;  /* 0x0000007a5e62722b */ /* 0x040fe40000000062 */
[----:B------:R-:W-:Y:S02]  /*1280*/  DFMA R128, R94, R22, R128 ;  /* 0x000000165e80722b */ /* 0x000fe40000000080 */
[C---:B------:R-:W-:Y:S02]  /*1290*/  DFMA R94, R86.reuse, R24, R130 ;  /* 0x00000018565e722b */ /* 0x040fe40000000082 */
[C---:B------:R-:W-:Y:S02]  /*12a0*/  DFMA R92, R86.reuse, R122, R92 ;  /* 0x0000007a565c722b */ /* 0x040fe4000000005c */
[----:B------:R-:W-:-:S02]  /*12b0*/  DFMA R124, R86, R22, R124 ;  /* 0x00000016567c722b */ /* 0x000fc4000000007c */
[-C--:B------:R-:W-:Y:S02]  /*12c0*/  DFMA R114, R18, R122.reuse, R114 ;  /* 0x0000007a1272722b */ /* 0x080fe40000000072 */
[----:B------:R-:W-:Y:S02]  /*12d0*/  DFMA R86, R2, R122, R126 ;  /* 0x0000007a0256722b */ /* 0x000fe4000000007e */
[-C--:B------:R-:W-:Y:S02]  /*12e0*/  DFMA R12, R18, R24.reuse, R12 ;  /* 0x00000018120c722b */ /* 0x080fe4000000000c */
[C---:B------:R-:W-:Y:S02]  /*12f0*/  DFMA R122, R2.reuse, R24, R26 ;  /* 0x00000018027a722b */ /* 0x040fe4000000001a */
[-C--:B------:R-:W-:Y:S02]  /*1300*/  DFMA R118, R2, R22.reuse, R118 ;  /* 0x000000160276722b */ /* 0x080fe40000000076 */
[----:B------:R-:W-:-:S02]  /*1310*/  DFMA R18, R18, R22, R140 ;  /* 0x000000161212722b */ /* 0x000fc4000000008c */
[C---:B------:R-:W-:Y:S02]  /*1320*/  DFMA R2, R6.reuse, R28, R120 ;  /* 0x0000001c0602722b */ /* 0x040fe40000000078 */
[----:B------:R-:W-:Y:S02]  /*1330*/  DFMA R4, R6, R88, R4 ;  /* 0x000000580604722b */ /* 0x000fe40000000004 */
[C---:B------:R-:W-:Y:S02]  /*1340*/  DFMA R16, R10.reuse, R28, R16 ;  /* 0x0000001c0a10722b */ /* 0x040fe40000000010 */
[----:B------:R-:W-:Y:S01]  /*1350*/  DFMA R8, R10, R88, R8 ;  /* 0x000000580a08722b */ /* 0x000fe20000000008 */
[----:B------:R-:W-:Y:S01]  /*1360*/  STL.64 [R1+0x70], R2 ;  /* 0x0000700201007387 */ /* 0x000fe20000100a00 */
[-C--:B------:R-:W-:Y:S02]  /*1370*/  DFMA R6, R6, R84.reuse, R20 ;  /* 0x000000540606722b */ /* 0x080fe40000000014 */
[----:B------:R-:W-:Y:S01]  /*1380*/  DFMA R10, R10, R84, R116 ;  /* 0x000000540a0a722b */ /* 0x000fe20000000074 */
[----:B------:R-:W-:Y:S01]  /*1390*/  STL.64 [R1+0x38], R4 ;  /* 0x0000380401007387 */ /* 0x000fe20000100a00 */
[----:B------:R-:W-:-:S02]  /*13a0*/  DFMA R18, R14, R28, R18 ;  /* 0x0000001c0e12722b */ /* 0x000fc40000000012 */
[C---:B------:R-:W-:Y:S01]  /*13b0*/  DFMA R12, R14.reuse, R88, R12 ;  /* 0x000000580e0c722b */ /* 0x040fe2000000000c */
[----:B------:R-:W-:Y:S01]  /*13c0*/  STL.64 [R1+0x18], R4 ;  /* 0x0000180401007387 */ /* 0x000fe20000100a00 */
[----:B------:R-:W-:Y:S02]  /*13d0*/  DFMA R14, R14, R84, R114 ;  /* 0x000000540e0e722b */ /* 0x000fe40000000072 */
[-C--:B------:R-:W-:Y:S01]  /*13e0*/  DFMA R20, R108, R28.reuse, R136 ;  /* 0x0000001c6c14722b */ /* 0x080fe20000000088 */
[----:B------:R0:W-:Y:S01]  /*13f0*/  STL.128 [R1+0x80], R4 ;  /* 0x0000800401007387 */ /* 0x0001e20000100c00 */
[-C--:B------:R-:W-:Y:S02]  /*1400*/  DFMA R22, R102, R28.reuse, R132 ;  /* 0x0000001c6616722b */ /* 0x080fe40000000084 */
[-C--:B------:R-:W-:Y:S01]  /*1410*/  DFMA R24, R96, R28.reuse, R128 ;  /* 0x0000001c6018722b */ /* 0x080fe20000000080 */
[----:B------:R-:W-:Y:S01]  /*1420*/  STL.64 [R1], R6 ;  /* 0x0000000601007387 */ /* 0x000fe20000100a00 */
[----:B------:R-:W-:-:S02]  /*1430*/  DFMA R26, R90, R28, R124 ;  /* 0x0000001c5a1a722b */ /* 0x000fc4000000007c */
[----:B------:R-:W-:Y:S01]  /*1440*/  DFMA R28, R82, R28, R118 ;  /* 0x0000001c521c722b */ /* 0x000fe20000000076 */
[----:B------:R1:W-:Y:S04]  /*1450*/  STL.64 [R1+0x48], R6 ;  /* 0x0000480601007387 */ /* 0x0003e80000100a00 */
[----:B------:R-:W-:Y:S04]  /*1460*/  STL.64 [R1+0xc8], R8 ;  /* 0x0000c80801007387 */ /* 0x000fe80000100a00 */
[----:B------:R-:W-:Y:S01]  /*1470*/  STL.64 [R1+0xa8], R8 ;  /* 0x0000a80801007387 */ /* 0x000fe20000100a00 */
[----:B0-----:R-:W-:-:S03]  /*1480*/  DFMA R4, R108, R88, R112 ;  /* 0x000000586c04722b */ /* 0x001fc60000000070 */
[----:B------:R0:W-:Y:S01]  /*1490*/  STL.128 [R1+0x110], R8 ;  /* 0x0001100801007387 */ /* 0x0001e20000100c00 */
[----:B-1----:R-:W-:-:S03]  /*14a0*/  DFMA R6, R108, R84, R110 ;  /* 0x000000546c06722b */ /* 0x002fc6000000006e */
[----:B------:R-:W-:Y:S04]  /*14b0*/  STL.64 [R1+0x90], R10 ;  /* 0x0000900a01007387 */ /* 0x000fe80000100a00 */
[----:B------:R1:W-:Y:S04]  /*14c0*/  STL.64 [R1+0xd8], R10 ;  /* 0x0000d80a01007387 */ /* 0x0003e80000100a00 */
[----:B------:R-:W-:Y:S01]  /*14d0*/  STL.64 [R1+0x158], R12 ;  /* 0x0001580c01007387 */ /* 0x000fe20000100a00 */
[----:B0-----:R-:W-:-:S03]  /*14e0*/  DFMA R8, R102, R88, R106 ;  /* 0x000000586608722b */ /* 0x001fc6000000006a */
[----:B------:R-:W-:Y:S01]  /*14f0*/  STL.64 [R1+0x138], R12 ;  /* 0x0001380c01007387 */ /* 0x000fe20000100a00 */
[----:B-1----:R-:W-:-:S03]  /*1500*/  DFMA R10, R102, R84, R104 ;  /* 0x00000054660a722b */ /* 0x002fc60000000068 */
[----:B------:R0:W-:Y:S04]  /*1510*/  STL.128 [R1+0x1a0], R12 ;  /* 0x0001a00c01007387 */ /* 0x0001e80000100c00 */
[----:B------:R-:W-:Y:S04]  /*1520*/  STL.64 [R1+0x120], R14 ;  /* 0x0001200e01007387 */ /* 0x000fe80000100a00 */
        /* <DEDUP_REMOVED lines=19> */
[----:B------:R-:W-:Y:S04]  /*1660*/  STL.64 [R1+0xb8], R16 ;  /* 0x0000b81001007387 */ /* 0x000fe80000100a00 */
        /* <DEDUP_REMOVED lines=11> */
[----:B------:R-:W-:Y:S04]  /*1720*/  STL.128 [R1+0x350], R12 ;  /* 0x0003500c01007387 */ /* 0x000fe80000100c00 */
        /* <DEDUP_REMOVED lines=22> */
[----:B------:R0:W-:Y:S02]  /*1890*/  STL.64 [R1+0x28], R2 ;  /* 0x0000280201007387 */ /* 0x0001e40000100a00 */
[----:B0-----:R-:W-:-:S07]  /*18a0*/  HFMA2 R2, -RZ, RZ, 0, 0 ;  /* 0x00000000ff027431 */ /* 0x001fce00000001ff */
.L_x_3:
[----:B------:R-:W-:-:S04]  /*18b0*/  IMAD R4, R2, 0x6, RZ ;  /* 0x0000000602047824 */ /* 0x000fc800078e02ff */
[----:B0-----:R-:W-:-:S05]  /*18c0*/  IMAD R16, R4, 0x8, R1 ;  /* 0x0000000804107824 */ /* 0x001fca00078e0201 */
[----:B------:R0:W5:Y:S04]  /*18d0*/  LDL.128 R4, [R16] ;  /* 0x0000000010047983 */ /* 0x0001680000100c00 */
[----:B------:R0:W5:Y:S04]  /*18e0*/  LDL.128 R8, [R16+0x10] ;  /* 0x0000100010087983 */ /* 0x0001680000100c00 */
[----:B------:R0:W5:Y:S01]  /*18f0*/  LDL.128 R12, [R16+0x20] ;  /* 0x00002000100c7983 */ /* 0x0001620000100c00 */
[----:B------:R-:W1:Y:S01]  /*1900*/  LDCU UR6, c[0x0][0x360] ;  /* 0x00006c00ff0677ac */ /* 0x000e620008000800 */
[----:B------:R-:W-:Y:S01]  /*1910*/  MOV R156, R2 ;  /* 0x00000002009c7202 */ /* 0x000fe20000000f00 */
[----:B------:R-:W1:Y:S01]  /*1920*/  S2R R3, SR_CTAID.X ;  /* 0x0000000000037919 */ /* 0x000e620000002500 */
[----:B------:R-:W1:Y:S02]  /*1930*/  S2R R18, SR_TID.X ;  /* 0x0000000000127919 */ /* 0x000e640000002100 */
[----:B-1----:R-:W-:-:S04]  /*1940*/  IMAD R3, R3, UR6, R18 ;  /* 0x0000000603037c24 */ /* 0x002fc8000f8e0212 */
[----:B------:R-:W-:Y:S02]  /*1950*/  IMAD R81, R3, 0x12c, R2 ;  /* 0x0000012c03517824 */ /* 0x000fe400078e0202 */
[----:B------:R-:W-:-:S03]  /*1960*/  VIADD R3, R16, 0x10 ;  /* 0x0000001010037836 */ /* 0x000fc60000000000 */
[----:B0-----:R-:W-:-:S07]  /*1970*/  IADD3 R81, PT, PT, R81, R0, RZ ;  /* 0x0000000051517210 */ /* 0x001fce0007ffe0ff */
.L_x_2:
[----:B0-----:R-:W0:Y:S01]  /*1980*/  LDC.64 R158, c[0x0][0x3a0] ;  /* 0x0000e800ff9e7b82 */ /* 0x001e220000000a00 */
[----:B------:R-:W2:Y:S04]  /*1990*/  LDL.128 R16, [R3+-0x10] ;  /* 0xfffff00003107983 */ /* 0x000ea80000100c00 */
[----:B------:R-:W3:Y:S03]  /*19a0*/  LDL.128 R20, [R3] ;  /* 0x0000000003147983 */ /* 0x000ee60000100c00 */
[----:B------:R-:W1:Y:S01]  /*19b0*/  LDC.64 R150, c[0x0][0x3a8] ;  /* 0x0000ea00ff967b82 */ /* 0x000e620000000a00 */
[----:B------:R4:W3:Y:S04]  /*19c0*/  LDL.128 R24, [R3+0x10] ;  /* 0x0000100003187983 */ /* 0x0008e80000100c00 */
[----:B0-----:R-:W2:Y:S04]  /*19d0*/  LDG.E.64 R28, desc[UR4][R158.64] ;  /* 0x000000049e1c7981 */ /* 0x001ea8000c1e1b00 */
[----:B------:R-:W3:Y:S04]  /*19e0*/  LDG.E.64 R82, desc[UR4][R158.64+0x30] ;  /* 0x000030049e527981 */ /* 0x000ee8000c1e1b00 */
        /* <DEDUP_REMOVED lines=33> */
[----:B------:R-:W3:Y:S01]  /*1c00*/  LDG.E.64 R154, desc[UR4][R158.64+0x118] ;  /* 0x000118049e9a7981 */ /* 0x000ee2000c1e1b00 */
[----:B-1----:R-:W-:-:S05]  /*1c10*/  IMAD.WIDE.U32 R150, R81, 0x8, R150 ;  /* 0x0000000851967825 */ /* 0x002fca00078e0096 */
[----:B------:R-:W3:Y:S01]  /*1c20*/  LDG.E.64 R152, desc[UR4][R150.64] ;  /* 0x0000000496987981 */ /* 0x000ee2000c1e1b00 */
[----:B------:R-:W-:-:S04]  /*1c30*/  IADD3 R156, PT, PT, R156, 0x1, RZ ;  /* 0x000000019c9c7810 */ /* 0x000fc80007ffe0ff */
[----:B------:R-:W-:Y:S01]  /*1c40*/  ISETP.NE.AND P1, PT, R156, 0x18, PT ;  /* 0x000000189c00780c */ /* 0x000fe20003f25270 */
[----:B------:R-:W-:Y:S01]  /*1c50*/  VIADD R81, R81, 0x1 ;  /* 0x0000000151517836 */ /* 0x000fe20000000000 */
[----:B----4-:R-:W-:Y:S01]  /*1c60*/  IADD3 R3, PT, PT, R3, 0x30, RZ ;  /* 0x0000003003037810 */ /* 0x010fe20007ffe0ff */
[----:B--2--5:R-:W-:-:S08]  /*1c70*/  DFMA R28, R4, R28, RZ ;  /* 0x0000001c041c722b */ /* 0x024fd000000000ff */
[----:B---3--:R-:W-:Y:S02]  /*1c80*/  DFMA R28, R6, R82, R28 ;  /* 0x00000052061c722b */ /* 0x008fe4000000001c */
[----:B------:R-:W-:-:S06]  /*1c90*/  DFMA R84, R4, R84, RZ ;  /* 0x000000540454722b */ /* 0x000fcc00000000ff */
[----:B------:R-:W-:Y:S02]  /*1ca0*/  DFMA R28, R8, R86, R28 ;  /* 0x00000056081c722b */ /* 0x000fe4000000001c */
[----:B------:R-:W-:Y:S02]  /*1cb0*/  DFMA R84, R6, R88, R84 ;  /* 0x000000580654722b */ /* 0x000fe40000000054 */
[----:B------:R-:W-:-:S04]  /*1cc0*/  DFMA R90, R4, R90, RZ ;  /* 0x0000005a045a722b */ /* 0x000fc800000000ff */
[----:B------:R-:W-:Y:S02]  /*1cd0*/  DFMA R28, R10, R92, R28 ;  /* 0x0000005c0a1c722b */ /* 0x000fe4000000001c */
[----:B------:R-:W-:Y:S02]  /*1ce0*/  DFMA R84, R8, R94, R84 ;  /* 0x0000005e0854722b */ /* 0x000fe40000000054 */
[----:B------:R-:W-:Y:S02]  /*1cf0*/  DFMA R90, R6, R96, R90 ;  /* 0x00000060065a722b */ /* 0x000fe4000000005a */
[----:B------:R-:W-:Y:S02]  /*1d00*/  DFMA R98, R4, R98, RZ ;  /* 0x000000620462722b */ /* 0x000fe400000000ff */
[----:B------:R-:W-:Y:S02]  /*1d10*/  DFMA R28, R12, R100, R28 ;  /* 0x000000640c1c722b */ /* 0x000fe4000000001c */
[----:B------:R-:W-:-:S02]  /*1d20*/  DFMA R84, R10, R102, R84 ;  /* 0x000000660a54722b */ /* 0x000fc40000000054 */
[----:B------:R-:W-:Y:S02]  /*1d30*/  DFMA R90, R8, R104, R90 ;  /* 0x00000068085a722b */ /* 0x000fe4000000005a */
[----:B------:R-:W-:Y:S02]  /*1d40*/  DFMA R98, R6, R106, R98 ;  /* 0x0000006a0662722b */ /* 0x000fe40000000062 */
[----:B------:R-:W-:Y:S02]  /*1d50*/  DFMA R108, R4, R108, RZ ;  /* 0x0000006c046c722b */ /* 0x000fe400000000ff */
[----:B------:R-:W-:Y:S02]  /*1d60*/  DFMA R28, R14, R110, R28 ;  /* 0x0000006e0e1c722b */ /* 0x000fe4000000001c */
[----:B------:R-:W-:Y:S02]  /*1d70*/  DFMA R84, R12, R112, R84 ;  /* 0x000000700c54722b */ /* 0x000fe40000000054 */
[----:B------:R-:W-:-:S02]  /*1d80*/  DFMA R90, R10, R114, R90 ;  /* 0x000000720a5a722b */ /* 0x000fc4000000005a */
[----:B------:R-:W-:Y:S02]  /*1d90*/  DFMA R98, R8, R116, R98 ;  /* 0x000000740862722b */ /* 0x000fe40000000062 */
[----:B------:R-:W-:Y:S02]  /*1da0*/  DFMA R118, R4, R118, RZ ;  /* 0x000000760476722b */ /* 0x000fe400000000ff */
[----:B------:R-:W-:Y:S02]  /*1db0*/  DFMA R108, R6, R120, R108 ;  /* 0x00000078066c722b */ /* 0x000fe4000000006c */
[----:B------:R-:W-:Y:S02]  /*1dc0*/  DFMA R16, R28, R16, RZ ;  /* 0x000000101c10722b */ /* 0x000fe400000000ff */
        /* <DEDUP_REMOVED lines=13> */
[----:B------:R-:W-:-:S04]  /*1ea0*/  DFMA R108, R12, R144, R108 ;  /* 0x000000900c6c722b */ /* 0x000fc8000000006c */
[----:B------:R-:W-:Y:S02]  /*1eb0*/  DFMA R16, R22, R98, R16 ;  /* 0x000000621610722b */ /* 0x000fe40000000010 */
[----:B------:R-:W-:Y:S02]  /*1ec0*/  DFMA R118, R12, R146, R118 ;  /* 0x000000920c76722b */ /* 0x000fe40000000076 */
[----:B------:R-:W-:-:S06]  /*1ed0*/  DFMA R108, R14, R148, R108 ;  /* 0x000000940e6c722b */ /* 0x000fcc000000006c */
[----:B------:R-:W-:Y:S02]  /*1ee0*/  DFMA R118, R14, R154, R118 ;  /* 0x0000009a0e76722b */ /* 0x000fe40000000076 */
[----:B------:R-:W-:-:S08]  /*1ef0*/  DFMA R16, R108, R24, R16 ;  /* 0x000000186c10722b */ /* 0x000fd00000000010 */
[----:B------:R-:W-:-:S08]  /*1f00*/  DFMA R16, R26, R118, R16 ;  /* 0x000000761a10722b */ /* 0x000fd00000000010 */
[----:B------:R-:W-:-:S07]  /*1f10*/  DFMA R16, R78, R16, R152 ;  /* 0x000000104e10722b */ /* 0x000fce0000000098 */
[----:B------:R0:W-:Y:S01]  /*1f20*/  STG.E.64 desc[UR4][R150.64], R16 ;  /* 0x0000001096007986 */ /* 0x0001e2000c101b04 */
[----:B------:R-:W-:Y:S05]  /*1f30*/  @P1 BRA `(.L_x_2) ;  /* 0xfffffff800901947 */ /* 0x000fea000383ffff */
[----:B------:R-:W-:Y:S02]  /*1f40*/  LOP3.LUT R3, RZ, R2, RZ, 0x33, !PT ;  /* 0x00000002ff037212 */ /* 0x000fe400078e33ff */
[----:B------:R-:W-:Y:S02]  /*1f50*/  IADD3 R2, PT, PT, R2, 0x1, RZ ;  /* 0x0000000102027810 */ /* 0x000fe40007ffe0ff */
[----:B------:R-:W-:Y:S02]  /*1f60*/  IADD3 R0, PT, PT, R0, 0x18, R3 ;  /* 0x0000001800007810 */ /* 0x000fe40007ffe003 */
[----:B------:R-:W-:-:S13]  /*1f70*/  ISETP.NE.AND P1, PT, R2, 0x18, PT ;  /* 0x000000180200780c */ /* 0x000fda0003f25270 */
[----:B------:R-:W-:Y:S05]  /*1f80*/  @P1 BRA `(.L_x_3) ;  /* 0xfffffff800481947 */ /* 0x000fea000383ffff */
[----:B------:R-:W-:Y:S05]  /*1f90*/  @P0 BRA `(.L_x_4) ;  /* 0xffffffe400b40947 */ /* 0x000fea000383ffff */
[----:B------:R-:W-:Y:S05]  /*1fa0*/  EXIT ;  /* 0x000000000000794d */ /* 0x000fea0003800000 */
        .weak           $__internal_0_$__cuda_sm20_dblrcp_rn_slowpath_v3
        .type           $__internal_0_$__cuda_sm20_dblrcp_rn_slowpath_v3,@function
        .size           $__internal_0_$__cuda_sm20_dblrcp_rn_slowpath_v3,(.L_x_10 - $__internal_0_$__cuda_sm20_dblrcp_rn_slowpath_v3)
$__internal_0_$__cuda_sm20_dblrcp_rn_slowpath_v3:
[----:B------:R-:W-:Y:S01]  /*1fb0*/  DSETP.GTU.AND P1, PT, |R78|, +INF , PT ;  /* 0x7ff000004e00742a */ /* 0x000fe20003f2c200 */
[----:B------:R-:W-:-:S13]  /*1fc0*/  BSSY.RECONVERGENT B1, `(.L_x_5) ;  /* 0x0000024000017945 */ /* 0x000fda0003800200 */
[----:B------:R-:W-:Y:S05]  /*1fd0*/  @P1 BRA `(.L_x_6) ;  /* 0x0000000000801947 */ /* 0x000fea0003800000 */
[----:B------:R-:W-:-:S04]  /*1fe0*/  LOP3.LUT R116, R79, 0x7fffffff, RZ, 0xc0, !PT ;  /* 0x7fffffff4f747812 */ /* 0x000fc800078ec0ff */
[----:B------:R-:W-:-:S04]  /*1ff0*/  IADD3 R92, PT, PT, R116, -0x1, RZ ;  /* 0xffffffff745c7810 */ /* 0x000fc80007ffe0ff */
[----:B------:R-:W-:-:S13]  /*2000*/  ISETP.GE.U32.AND P1, PT, R92, 0x7fefffff, PT ;  /* 0x7fefffff5c00780c */ /* 0x000fda0003f26070 */
[----:B------:R-:W-:Y:S02]  /*2010*/  @P1 LOP3.LUT R93, R79, 0x7ff00000, RZ, 0x3c, !PT ;  /* 0x7ff000004f5d1812 */ /* 0x000fe400078e3cff */
[----:B------:R-:W-:Y:S01]  /*2020*/  @P1 MOV R92, RZ ;  /* 0x000000ff005c1202 */ /* 0x000fe20000000f00 */
[----:B------:R-:W-:Y:S06]  /*2030*/  @P1 BRA `(.L_x_7) ;  /* 0x0000000000701947 */ /* 0x000fec0003800000 */
[----:B------:R-:W-:-:S13]  /*2040*/  ISETP.GE.U32.AND P1, PT, R116, 0x1000001, PT ;  /* 0x010000017400780c */ /* 0x000fda0003f26070 */
[----:B------:R-:W-:Y:S05]  /*2050*/  @!P1 BRA `(.L_x_8) ;  /* 0x0000000000389947 */ /* 0x000fea0003800000 */
[----:B------:R-:W-:Y:S01]  /*2060*/  VIADD R93, R79, 0xc0200000 ;  /* 0xc02000004f5d7836 */ /* 0x000fe20000000000 */
[----:B------:R-:W-:Y:S02]  /*2070*/  MOV R92, R78 ;  /* 0x0000004e005c7202 */ /* 0x000fe40000000f00 */
[----:B------:R-:W-:Y:S01]  /*2080*/  MOV R116, R81 ;  /* 0x0000005100747202 */ /* 0x000fe20000000f00 */
[----:B------:R-:W0:Y:S05]  /*2090*/  MUFU.RCP64H R117, R93 ;  /* 0x0000005d00757308 */ /* 0x000e2a0000001800 */
[----:B0-----:R-:W-:-:S08]  /*20a0*/  DFMA R122, -R92, R116, 1 ;  /* 0x3ff000005c7a742b */ /* 0x001fd00000000174 */
[----:B------:R-:W-:-:S08]  /*20b0*/  DFMA R122, R122, R122, R122 ;  /* 0x0000007a7a7a722b */ /* 0x000fd0000000007a */
[----:B------:R-:W-:-:S08]  /*20c0*/  DFMA R122, R116, R122, R116 ;  /* 0x0000007a747a722b */ /* 0x000fd00000000074 */
[----:B------:R-:W-:-:S08]  /*20d0*/  DFMA R116, -R92, R122, 1 ;  /* 0x3ff000005c74742b */ /* 0x000fd0000000017a */
[----:B------:R-:W-:-:S08]  /*20e0*/  DFMA R116, R122, R116, R122 ;  /* 0x000000747a74722b */ /* 0x000fd0000000007a */
[----:B------:R-:W-:-:S08]  /*20f0*/  DMUL R116, R116, 2.2250738585072013831e-308 ;  /* 0x0010000074747828 */ /* 0x000fd00000000000 */
[----:B------:R-:W-:-:S08]  /*2100*/  DFMA R122, -R78, R116, 1 ;  /* 0x3ff000004e7a742b */ /* 0x000fd00000000174 */
[----:B------:R-:W-:-:S08]  /*2110*/  DFMA R122, R122, R122, R122 ;  /* 0x0000007a7a7a722b */ /* 0x000fd0000000007a */
[----:B------:R-:W-:Y:S01]  /*2120*/  DFMA R92, R116, R122, R116 ;  /* 0x0000007a745c722b */ /* 0x000fe20000000074 */
[----:B------:R-:W-:Y:S10]  /*2130*/  BRA `(.L_x_7) ;  /* 0x0000000000307947 */ /* 0x000ff40003800000 */
.L_x_8:
[----:B------:R-:W-:Y:S01]  /*2140*/  DMUL R116, R78, 8.11296384146066816958e+31 ;  /* 0x469000004e747828 */ /* 0x000fe20000000000 */
[----:B------:R-:W-:-:S05]  /*2150*/  MOV R92, R81 ;  /* 0x00000051005c7202 */ /* 0x000fca0000000f00 */
[----:B------:R-:W0:Y:S02]  /*2160*/  MUFU.RCP64H R93, R117 ;  /* 0x00000075005d7308 */ /* 0x000e240000001800 */
[----:B0-----:R-:W-:-:S08]  /*2170*/  DFMA R122, -R116, R92, 1 ;  /* 0x3ff00000747a742b */ /* 0x001fd0000000015c */
[----:B------:R-:W-:-:S08]  /*2180*/  DFMA R122, R122, R122, R122 ;  /* 0x0000007a7a7a722b */ /* 0x000fd0000000007a */
[----:B------:R-:W-:-:S08]  /*2190*/  DFMA R122, R92, R122, R92 ;  /* 0x0000007a5c7a722b */ /* 0x000fd0000000005c */
[----:B------:R-:W-:-:S08]  /*21a0*/  DFMA R92, -R116, R122, 1 ;  /* 0x3ff00000745c742b */ /* 0x000fd0000000017a */
[----:B------:R-:W-:-:S08]  /*21b0*/  DFMA R92, R122, R92, R122 ;  /* 0x0000005c7a5c722b */ /* 0x000fd0000000007a */
[----:B------:R-:W-:Y:S01]  /*21c0*/  DMUL R92, R92, 8.11296384146066816958e+31 ;  /* 0x469000005c5c7828 */ /* 0x000fe20000000000 */
[----:B------:R-:W-:Y:S10]  /*21d0*/  BRA `(.L_x_7) ;  /* 0x0000000000087947 */ /* 0x000ff40003800000 */
.L_x_6:
[----:B------:R-:W-:Y:S01]  /*21e0*/  LOP3.LUT R93, R79, 0x80000, RZ, 0xfc, !PT ;  /* 0x000800004f5d7812 */ /* 0x000fe200078efcff */
[----:B------:R-:W-:-:S07]  /*21f0*/  IMAD.MOV.U32 R92, RZ, RZ, R78 ;  /* 0x000000ffff5c7224 */ /* 0x000fce00078e004e */
.L_x_7:
[----:B------:R-:W-:Y:S05]  /*2200*/  BSYNC.RECONVERGENT B1 ;  /* 0x0000000000017941 */ /* 0x000fea0003800200 */
.L_x_5:
[----:B------:R-:W-:Y:S01]  /*2210*/  MOV R116, R93 ;  /* 0x0000005d00747202 */ /* 0x000fe20000000f00 */
[----:B------:R-:W-:Y:S01]  /*2220*/  HFMA2 R93, -RZ, RZ, 0, 0 ;  /* 0x00000000ff5d7431 */ /* 0x000fe200000001ff */
[----:B------:R-:W-:Y:S02]  /*2230*/  MOV R81, R92 ;  /* 0x0000005c00517202 */ /* 0x000fe40000000f00 */
[----:B------:R-:W-:-:S04]  /*2240*/  MOV R92, R0 ;  /* 0x00000000005c7202 */ /* 0x000fc80000000f00 */
[----:B------:R-:W-:Y:S05]  /*2250*/  RET.REL.NODEC R92 `(_Z16Hex8scalarSymGPUPKjPKdjjS2_S2_Pd) ;  /* 0xffffffdc5c687950 */ /* 0x000fea0003c3ffff */
.L_x_9:
[----:B------:R-:W-:-:S00]  /*2260*/  BRA `(.L_x_9) ;  /* 0xfffffffc00fc7947 */ /* 0x000fc0000383ffff */
[----:B------:R-:W-:-:S00]  /*2270*/  NOP ;  /* 0x0000000000007918 */ /* 0x000fc00000000000 */
        /* <DEDUP_REMOVED lines=8> */
.L_x_10:


//--------------------- .nv.shared.reserved.0     --------------------------
	.section	.nv.shared.reserved.0,"aw",@nobits
	.weak		__nv_reservedSMEM_offset_0_alias
	.size		__nv_reservedSMEM_offset_0_alias, 0, 64
	.other		__nv_reservedSMEM_offset_0_alias,@"STO_CUDA_RESERVED_SHARED STV_DEFAULT"
__nv_reservedSMEM_offset_0_alias:
	.zero		0
	.zero		64


//--------------------- .nv.constant0._Z16Hex8scalarSymGPUPKjPKdjjS2_S2_Pd --------------------------
	.section	.nv.constant0._Z16Hex8scalarSymGPUPKjPKdjjS2_S2_Pd,"a",@progbits
	.sectionflags	@""
	.align	4
.nv.constant0._Z16Hex8scalarSymGPUPKjPKdjjS2_S2_Pd:
	.zero		944


//--------------------- SYMBOLS --------------------------

	.type		.nv.reservedSmem.offset0,@object
	.size		.nv.reservedSmem.offset0,0x4
